	.target	sm_90a

	.elftype	@"ET_EXEC"


//--------------------- .note.nv.tkinfo           --------------------------
	.section	.note.nv.tkinfo,"",@"SHT_NOTE"
	.sectionflags	@"SHF_NOTE_NV_TKINFO"
	.tkinfo
        /*0018*/ 	.word	0x00000002
        /*0030*/ 	.string	""
        /*0030*/ 	.string	"ptxas"
        /*0030*/ 	.string	"Cuda compilation tools, release 13.0, V13.0.88"
        /*0030*/ 	.string	"Build cuda_13.0.r13.0/compiler.36424714_0"
        /*0030*/ 	.string	"-arch sm_90a -m 64 "



//--------------------- .note.nv.cuinfo           --------------------------
	.section	.note.nv.cuinfo,"",@"SHT_NOTE"
	.sectionflags	@"SHF_NOTE_NV_CUINFO"
        /*0018*/ 	.short	0x0002
        /*001a*/ 	.short	0x005a
        /*001c*/ 	.short	0x0082
	.zero		2


//--------------------- .nv.info                  --------------------------
	.section	.nv.info,"",@"SHT_CUDA_INFO"
	.align	4


	//----- nvinfo : EIATTR_REGCOUNT
	.align		4
        /*0000*/ 	.byte	0x04, 0x2f
        /*0002*/ 	.short	(.L_15 - .L_14)
	.align		4
.L_14:
        /*0004*/ 	.word	index@(_ZN7cutlass13device_kernelINS_4gemm6kernel13GemmUniversalIN4cute5tupleIJiiiiEEENS1_10collective13CollectiveMmaINS1_34MainloopSm90TmaGmmaWarpSpecializedILi100ENS5_IJNS4_1CILi1EEESB_SB_EEENS1_32KernelTmaWarpSpecializedPingpongEEENS5_IJNSA_ILi64EEENSA_ILi8EEENSA_ILi32EEEEEEaNS5_IJlSB_lEEEaSJ_NS4_8TiledMMAINS4_8MMA_AtomIJNS4_4SM904GMMA25MMA_64x8x32_S32S8S8_SS_TNEEEENS4_6LayoutISC_NS5_IJNSA_ILi0EEESR_SR_EEEEENS5_IJNS4_10UnderscoreESU_SU_EEEEENS4_13SM90_TMA_LOADENS4_14ComposedLayoutINS4_7SwizzleILi1ELi4ELi3EEENS4_18smem_ptr_flag_bitsILi8EEENSQ_INS5_IJSG_SH_EEENS5_IJSH_SB_EEEEEEEvNS4_8identityESX_S16_vS17_EENS_8epilogue10collective6detail29Sm90TmaWarpSpecializedAdapterINS1A_15DefaultEpilogueIaSJ_SJ_NS19_6thread17LinearCombinationIaLi1EiiLNS1E_9ScaleType4KindE0ELNS_15FloatRoundStyleE2EaEENS1_15EpilogueDefaultEEEEEvvEEEEvNT_6ParamsE)
        /*0008*/ 	.word	0x000000a8


	//----- nvinfo : EIATTR_FRAME_SIZE
	.align		4
.L_15:
        /*000c*/ 	.byte	0x04, 0x11
        /*000e*/ 	.short	(.L_17 - .L_16)
	.align		4
.L_16:
        /*0010*/ 	.word	index@(_ZN7cutlass13device_kernelINS_4gemm6kernel13GemmUniversalIN4cute5tupleIJiiiiEEENS1_10collective13CollectiveMmaINS1_34MainloopSm90TmaGmmaWarpSpecializedILi100ENS5_IJNS4_1CILi1EEESB_SB_EEENS1_32KernelTmaWarpSpecializedPingpongEEENS5_IJNSA_ILi64EEENSA_ILi8EEENSA_ILi32EEEEEEaNS5_IJlSB_lEEEaSJ_NS4_8TiledMMAINS4_8MMA_AtomIJNS4_4SM904GMMA25MMA_64x8x32_S32S8S8_SS_TNEEEENS4_6LayoutISC_NS5_IJNSA_ILi0EEESR_SR_EEEEENS5_IJNS4_10UnderscoreESU_SU_EEEEENS4_13SM90_TMA_LOADENS4_14ComposedLayoutINS4_7SwizzleILi1ELi4ELi3EEENS4_18smem_ptr_flag_bitsILi8EEENSQ_INS5_IJSG_SH_EEENS5_IJSH_SB_EEEEEEEvNS4_8identityESX_S16_vS17_EENS_8epilogue10collective6detail29Sm90TmaWarpSpecializedAdapterINS1A_15DefaultEpilogueIaSJ_SJ_NS19_6thread17LinearCombinationIaLi1EiiLNS1E_9ScaleType4KindE0ELNS_15FloatRoundStyleE2EaEENS1_15EpilogueDefaultEEEEEvvEEEEvNT_6ParamsE)
        /*0014*/ 	.word	0x00000000


	//----- nvinfo : EIATTR_MIN_STACK_SIZE
	.align		4
.L_17:
        /*0018*/ 	.byte	0x04, 0x12
        /*001a*/ 	.short	(.L_19 - .L_18)
	.align		4
.L_18:
        /*001c*/ 	.word	index@(_ZN7cutlass13device_kernelINS_4gemm6kernel13GemmUniversalIN4cute5tupleIJiiiiEEENS1_10collective13CollectiveMmaINS1_34MainloopSm90TmaGmmaWarpSpecializedILi100ENS5_IJNS4_1CILi1EEESB_SB_EEENS1_32KernelTmaWarpSpecializedPingpongEEENS5_IJNSA_ILi64EEENSA_ILi8EEENSA_ILi32EEEEEEaNS5_IJlSB_lEEEaSJ_NS4_8TiledMMAINS4_8MMA_AtomIJNS4_4SM904GMMA25MMA_64x8x32_S32S8S8_SS_TNEEEENS4_6LayoutISC_NS5_IJNSA_ILi0EEESR_SR_EEEEENS5_IJNS4_10UnderscoreESU_SU_EEEEENS4_13SM90_TMA_LOADENS4_14ComposedLayoutINS4_7SwizzleILi1ELi4ELi3EEENS4_18smem_ptr_flag_bitsILi8EEENSQ_INS5_IJSG_SH_EEENS5_IJSH_SB_EEEEEEEvNS4_8identityESX_S16_vS17_EENS_8epilogue10collective6detail29Sm90TmaWarpSpecializedAdapterINS1A_15DefaultEpilogueIaSJ_SJ_NS19_6thread17LinearCombinationIaLi1EiiLNS1E_9ScaleType4KindE0ELNS_15FloatRoundStyleE2EaEENS1_15EpilogueDefaultEEEEEvvEEEEvNT_6ParamsE)
        /*0020*/ 	.word	0x00000000
.L_19:


//--------------------- .nv.compat                --------------------------
	.section	.nv.compat,"",@"SHT_CUDA_COMPAT_INFO"
	.align	4
        /*0000*/ 	.byte	0x02, 0x09, 0x01, 0x00, 0x02, 0x02, 0x04, 0x00, 0x02, 0x05, 0x05, 0x00, 0x03, 0x07, 0x01, 0x01
        /*0010*/ 	.byte	0x02, 0x03, 0x01, 0x00, 0x02, 0x06, 0x01, 0x00, 0x04, 0x0b, 0x08, 0x00, 0x00, 0x00, 0x00, 0x00
        /*0020*/ 	.byte	0x00, 0x00, 0x00, 0x00


//--------------------- .nv.info._ZN7cutlass13device_kernelINS_4gemm6kernel13GemmUniversalIN4cute5tupleIJiiiiEEENS1_10collective13CollectiveMmaINS1_34MainloopSm90TmaGmmaWarpSpecializedILi100ENS5_IJNS4_1CILi1EEESB_SB_EEENS1_32KernelTmaWarpSpecializedPingpongEEENS5_IJNSA_ILi64EEENSA_ILi8EEENSA_ILi32EEEEEEaNS5_IJlSB_lEEEaSJ_NS4_8TiledMMAINS4_8MMA_AtomIJNS4_4SM904GMMA25MMA_64x8x32_S32S8S8_SS_TNEEEENS4_6LayoutISC_NS5_IJNSA_ILi0EEESR_SR_EEEEENS5_IJNS4_10UnderscoreESU_SU_EEEEENS4_13SM90_TMA_LOADENS4_14ComposedLayoutINS4_7SwizzleILi1ELi4ELi3EEENS4_18smem_ptr_flag_bitsILi8EEENSQ_INS5_IJSG_SH_EEENS5_IJSH_SB_EEEEEEEvNS4_8identityESX_S16_vS17_EENS_8epilogue10collective6detail29Sm90TmaWarpSpecializedAdapterINS1A_15DefaultEpilogueIaSJ_SJ_NS19_6thread17LinearCombinationIaLi1EiiLNS1E_9ScaleType4KindE0ELNS_15FloatRoundStyleE2EaEENS1_15EpilogueDefaultEEEEEvvEEEEvNT_6ParamsE --------------------------
	.section	.nv.info._ZN7cutlass13device_kernelINS_4gemm6kernel13GemmUniversalIN4cute5tupleIJiiiiEEENS1_10collective13CollectiveMmaINS1_34MainloopSm90TmaGmmaWarpSpecializedILi100ENS5_IJNS4_1CILi1EEESB_SB_EEENS1_32KernelTmaWarpSpecializedPingpongEEENS5_IJNSA_ILi64EEENSA_ILi8EEENSA_ILi32EEEEEEaNS5_IJlSB_lEEEaSJ_NS4_8TiledMMAINS4_8MMA_AtomIJNS4_4SM904GMMA25MMA_64x8x32_S32S8S8_SS_TNEEEENS4_6LayoutISC_NS5_IJNSA_ILi0EEESR_SR_EEEEENS5_IJNS4_10UnderscoreESU_SU_EEEEENS4_13SM90_TMA_LOADENS4_14ComposedLayoutINS4_7SwizzleILi1ELi4ELi3EEENS4_18smem_ptr_flag_bitsILi8EEENSQ_INS5_IJSG_SH_EEENS5_IJSH_SB_EEEEEEEvNS4_8identityESX_S16_vS17_EENS_8epilogue10collective6detail29Sm90TmaWarpSpecializedAdapterINS1A_15DefaultEpilogueIaSJ_SJ_NS19_6thread17LinearCombinationIaLi1EiiLNS1E_9ScaleType4KindE0ELNS_15FloatRoundStyleE2EaEENS1_15EpilogueDefaultEEEEEvvEEEEvNT_6ParamsE,"",@"SHT_CUDA_INFO"
	.sectionflags	@""
	.align	4


	//----- nvinfo : EIATTR_CUDA_API_VERSION
	.align		4
        /*0000*/ 	.byte	0x04, 0x37
        /*0002*/ 	.short	(.L_21 - .L_20)
.L_20:
        /*0004*/ 	.word	0x00000082


	//----- nvinfo : EIATTR_KPARAM_INFO
	.align		4
.L_21:
        /*0008*/ 	.byte	0x04, 0x17
        /*000a*/ 	.short	(.L_23 - .L_22)
.L_22:
        /*000c*/ 	.word	0x00000000
        /*0010*/ 	.short	0x0000
        /*0012*/ 	.short	0x0070
        /*0014*/ 	.byte	0x00, 0xf0, 0x01, 0x10


	//----- nvinfo : EIATTR_SPARSE_MMA_MASK
	.align		4
.L_23:
        /*0018*/ 	.byte	0x03, 0x50
        /*001a*/ 	.short	0x0000


	//----- nvinfo : EIATTR_MAXREG_COUNT
	.align		4
        /*001c*/ 	.byte	0x03, 0x1b
        /*001e*/ 	.short	0x00a8


	//----- nvinfo : EIATTR_NUM_BARRIERS
	.align		4
        /*0020*/ 	.byte	0x02, 0x4c
        /*0022*/ 	.byte	0x01
	.zero		1


	//----- nvinfo : EIATTR_EXTERNS
	.align		4
        /*0024*/ 	.byte	0x04, 0x0f
        /*0026*/ 	.short	(.L_25 - .L_24)


	//   ....[0]....
	.align		4
.L_24:
        /*0028*/ 	.word	index@(__assertfail)


	//----- nvinfo : EIATTR_MERCURY_ISA_VERSION
	.align		4
.L_25:
        /*002c*/ 	.byte	0x03, 0x5f
        /*002e*/ 	.short	0x0101


	//----- nvinfo : EIATTR_INT_WARP_WIDE_INSTR_OFFSETS
	.align		4
        /*0030*/ 	.byte	0x04, 0x31
        /*0032*/ 	.short	(.L_27 - .L_26)


	//   ....[0]....
.L_26:
        /*0034*/ 	.word	0x00001000


	//   ....[1]....
        /*0038*/ 	.word	0x00001020


	//   ....[2]....
        /*003c*/ 	.word	0x000010a0


	//   ....[3]....
        /*0040*/ 	.word	0x000010b0


	//   ....[4]....
        /*0044*/ 	.word	0x000010c0


	//   ....[5]....
        /*0048*/ 	.word	0x000010e0


	//   ....[6]....
        /*004c*/ 	.word	0x00001170


	//   ....[7]....
        /*0050*/ 	.word	0x00001190


	//----- nvinfo : EIATTR_COOP_GROUP_MASK_REGIDS
	.align		4
.L_27:
        /*0054*/ 	.byte	0x04, 0x29
        /*0056*/ 	.short	(.L_29 - .L_28)


	//   ....[0]....
.L_28:
        /*0058*/ 	.word	0xffffffff


	//   ....[1]....
        /*005c*/ 	.word	0xffffffff


	//   ....[2]....
        /*0060*/ 	.word	0xffffffff


	//   ....[3]....
        /*0064*/ 	.word	0xffffffff


	//   ....[4]....
        /*0068*/ 	.word	0xffffffff


	//   ....[5]....
        /*006c*/ 	.word	0xffffffff


	//----- nvinfo : EIATTR_COOP_GROUP_INSTR_OFFSETS
	.align		4
.L_29:
        /*0070*/ 	.byte	0x04, 0x28
        /*0072*/ 	.short	(.L_31 - .L_30)


	//   ....[0]....
.L_30:
        /*0074*/ 	.word	0x00000060


	//   ....[1]....
        /*0078*/ 	.word	0x00000070


	//   ....[2]....
        /*007c*/ 	.word	0x00000130


	//   ....[3]....
        /*0080*/ 	.word	0x00000ef0


	//   ....[4]....
        /*0084*/ 	.word	0x00000f30


	//   ....[5]....
        /*0088*/ 	.word	0x00000f70


	//----- nvinfo : EIATTR_REG_RECONFIG
	.align		4
.L_31:
        /*008c*/ 	.byte	0x01, 0x54
	.zero		2


	//----- nvinfo : EIATTR_SYSCALL_OFFSETS
	.align		4
        /*0090*/ 	.byte	0x04, 0x46
        /*0092*/ 	.short	(.L_33 - .L_32)


	//   ....[0]....
.L_32:
        /*0094*/ 	.word	0x00002310


	//----- nvinfo : EIATTR_MBARRIER_INSTR_OFFSETS
	.align		4
.L_33:
        /*0098*/ 	.byte	0x04, 0x39
        /*009a*/ 	.short	(.L_35 - .L_34)


	//   ....[0]....
.L_34:
        /*009c*/ 	.word	0x00000250
        /*00a0*/ 	.word	0x000000ff
        /*00a4*/ 	.word	0x00000000
        /*00a8*/ 	.short	0x0100
        /*00aa*/ 	.byte	0x08
	.zero		1


	//   ....[1]....
        /*00ac*/ 	.word	0x00000260
        /*00b0*/ 	.word	0x000000ff
        /*00b4*/ 	.word	0x00000320
        /*00b8*/ 	.short	0x0100
        /*00ba*/ 	.byte	0x08
	.zero		1


	//   ....[2]....
        /*00bc*/ 	.word	0x00000270
        /*00c0*/ 	.word	0x000000ff
        /*00c4*/ 	.word	0x00000008
        /*00c8*/ 	.short	0x0100
        /*00ca*/ 	.byte	0x08
	.zero		1


	//   ....[3]....
        /*00cc*/ 	.word	0x00000280
        /*00d0*/ 	.word	0x000000ff
        /*00d4*/ 	.word	0x00000328
        /*00d8*/ 	.short	0x0100
        /*00da*/ 	.byte	0x08
	.zero		1


	//   ....[4]....
        /*00dc*/ 	.word	0x00000290
        /*00e0*/ 	.word	0x000000ff
        /*00e4*/ 	.word	0x00000010
        /*00e8*/ 	.short	0x0100
        /*00ea*/ 	.byte	0x08
	.zero		1


	//   ....[5]....
        /*00ec*/ 	.word	0x000002a0
        /*00f0*/ 	.word	0x000000ff
        /*00f4*/ 	.word	0x00000330
        /*00f8*/ 	.short	0x0100
        /*00fa*/ 	.byte	0x08
	.zero		1


	//   ....[6]....
        /*00fc*/ 	.word	0x000002b0
        /*0100*/ 	.word	0x000000ff
        /*0104*/ 	.word	0x00000018
        /*0108*/ 	.short	0x0100
        /*010a*/ 	.byte	0x08
	.zero		1


	//   ....[7]....
        /*010c*/ 	.word	0x000002c0
        /*0110*/ 	.word	0x000000ff
        /*0114*/ 	.word	0x00000338
        /*0118*/ 	.short	0x0100
        /*011a*/ 	.byte	0x08
	.zero		1


	//   ....[8]....
        /*011c*/ 	.word	0x000002d0
        /*0120*/ 	.word	0x000000ff
        /*0124*/ 	.word	0x00000020
        /*0128*/ 	.short	0x0100
        /*012a*/ 	.byte	0x08
	.zero		1


	//   ....[9]....
        /*012c*/ 	.word	0x000002e0
        /*0130*/ 	.word	0x000000ff
        /*0134*/ 	.word	0x00000340
        /*0138*/ 	.short	0x0100
        /*013a*/ 	.byte	0x08
	.zero		1


	//   ....[10]....
        /*013c*/ 	.word	0x000002f0
        /*0140*/ 	.word	0x000000ff
        /*0144*/ 	.word	0x00000028
        /*0148*/ 	.short	0x0100
        /*014a*/ 	.byte	0x08
	.zero		1


	//   ....[11]....
        /*014c*/ 	.word	0x00000300
        /*0150*/ 	.word	0x000000ff
        /*0154*/ 	.word	0x00000348
        /*0158*/ 	.short	0x0100
        /*015a*/ 	.byte	0x08
	.zero		1


	//   ....[12]....
        /*015c*/ 	.word	0x00000310
        /*0160*/ 	.word	0x000000ff
        /*0164*/ 	.word	0x00000030
        /*0168*/ 	.short	0x0100
        /*016a*/ 	.byte	0x08
	.zero		1


	//   ....[13]....
        /*016c*/ 	.word	0x00000320
        /*0170*/ 	.word	0x000000ff
        /*0174*/ 	.word	0x00000350
        /*0178*/ 	.short	0x0100
        /*017a*/ 	.byte	0x08
	.zero		1


	//   ....[14]....
        /*017c*/ 	.word	0x00000330
        /*0180*/ 	.word	0x000000ff
        /*0184*/ 	.word	0x00000038
        /*0188*/ 	.short	0x0100
        /*018a*/ 	.byte	0x08
	.zero		1


	//   ....[15]....
        /*018c*/ 	.word	0x00000340
        /*0190*/ 	.word	0x000000ff
        /*0194*/ 	.word	0x00000358
        /*0198*/ 	.short	0x0100
        /*019a*/ 	.byte	0x08
	.zero		1


	//   ....[16]....
        /*019c*/ 	.word	0x00000350
        /*01a0*/ 	.word	0x000000ff
        /*01a4*/ 	.word	0x00000040
        /*01a8*/ 	.short	0x0100
        /*01aa*/ 	.byte	0x08
	.zero		1


	//   ....[17]....
        /*01ac*/ 	.word	0x00000360
        /*01b0*/ 	.word	0x000000ff
        /*01b4*/ 	.word	0x00000360
        /*01b8*/ 	.short	0x0100
        /*01ba*/ 	.byte	0x08
	.zero		1


	//   ....[18]....
        /*01bc*/ 	.word	0x00000370
        /*01c0*/ 	.word	0x000000ff
        /*01c4*/ 	.word	0x00000048
        /*01c8*/ 	.short	0x0100
        /*01ca*/ 	.byte	0x08
	.zero		1


	//   ....[19]....
        /*01cc*/ 	.word	0x00000380
        /*01d0*/ 	.word	0x000000ff
        /*01d4*/ 	.word	0x00000368
        /*01d8*/ 	.short	0x0100
        /*01da*/ 	.byte	0x08
	.zero		1


	//   ....[20]....
        /*01dc*/ 	.word	0x00000390
        /*01e0*/ 	.word	0x000000ff
        /*01e4*/ 	.word	0x00000050
        /*01e8*/ 	.short	0x0100
        /*01ea*/ 	.byte	0x08
	.zero		1


	//   ....[21]....
        /*01ec*/ 	.word	0x000003a0
        /*01f0*/ 	.word	0x000000ff
        /*01f4*/ 	.word	0x00000370
        /*01f8*/ 	.short	0x0100
        /*01fa*/ 	.byte	0x08
	.zero		1


	//   ....[22]....
        /*01fc*/ 	.word	0x000003b0
        /*0200*/ 	.word	0x000000ff
        /*0204*/ 	.word	0x00000058
        /*0208*/ 	.short	0x0100
        /*020a*/ 	.byte	0x08
	.zero		1


	//   ....[23]....
        /*020c*/ 	.word	0x000003c0
        /*0210*/ 	.word	0x000000ff
        /*0214*/ 	.word	0x00000378
        /*0218*/ 	.short	0x0100
        /*021a*/ 	.byte	0x08
	.zero		1


	//   ....[24]....
        /*021c*/ 	.word	0x000003d0
        /*0220*/ 	.word	0x000000ff
        /*0224*/ 	.word	0x00000060
        /*0228*/ 	.short	0x0100
        /*022a*/ 	.byte	0x08
	.zero		1


	//   ....[25]....
        /*022c*/ 	.word	0x000003e0
        /*0230*/ 	.word	0x000000ff
        /*0234*/ 	.word	0x00000380
        /*0238*/ 	.short	0x0100
        /*023a*/ 	.byte	0x08
	.zero		1


	//   ....[26]....
        /*023c*/ 	.word	0x000003f0
        /*0240*/ 	.word	0x000000ff
        /*0244*/ 	.word	0x00000068
        /*0248*/ 	.short	0x0100
        /*024a*/ 	.byte	0x08
	.zero		1


	//   ....[27]....
        /*024c*/ 	.word	0x00000400
        /*0250*/ 	.word	0x000000ff
        /*0254*/ 	.word	0x00000388
        /*0258*/ 	.short	0x0100
        /*025a*/ 	.byte	0x08
	.zero		1


	//   ....[28]....
        /*025c*/ 	.word	0x00000410
        /*0260*/ 	.word	0x000000ff
        /*0264*/ 	.word	0x00000070
        /*0268*/ 	.short	0x0100
        /*026a*/ 	.byte	0x08
	.zero		1


	//   ....[29]....
        /*026c*/ 	.word	0x00000420
        /*0270*/ 	.word	0x000000ff
        /*0274*/ 	.word	0x00000390
        /*0278*/ 	.short	0x0100
        /*027a*/ 	.byte	0x08
	.zero		1


	//   ....[30]....
        /*027c*/ 	.word	0x00000430
        /*0280*/ 	.word	0x000000ff
        /*0284*/ 	.word	0x00000078
        /*0288*/ 	.short	0x0100
        /*028a*/ 	.byte	0x08
	.zero		1


	//   ....[31]....
        /*028c*/ 	.word	0x00000440
        /*0290*/ 	.word	0x000000ff
        /*0294*/ 	.word	0x00000398
        /*0298*/ 	.short	0x0100
        /*029a*/ 	.byte	0x08
	.zero		1


	//   ....[32]....
        /*029c*/ 	.word	0x00000450
        /*02a0*/ 	.word	0x000000ff
        /*02a4*/ 	.word	0x00000080
        /*02a8*/ 	.short	0x0100
        /*02aa*/ 	.byte	0x08
	.zero		1


	//   ....[33]....
        /*02ac*/ 	.word	0x00000460
        /*02b0*/ 	.word	0x000000ff
        /*02b4*/ 	.word	0x000003a0
        /*02b8*/ 	.short	0x0100
        /*02ba*/ 	.byte	0x08
	.zero		1


	//   ....[34]....
        /*02bc*/ 	.word	0x00000470
        /*02c0*/ 	.word	0x000000ff
        /*02c4*/ 	.word	0x00000088
        /*02c8*/ 	.short	0x0100
        /*02ca*/ 	.byte	0x08
	.zero		1


	//   ....[35]....
        /*02cc*/ 	.word	0x00000480
        /*02d0*/ 	.word	0x000000ff
        /*02d4*/ 	.word	0x000003a8
        /*02d8*/ 	.short	0x0100
        /*02da*/ 	.byte	0x08
	.zero		1


	//   ....[36]....
        /*02dc*/ 	.word	0x00000490
        /*02e0*/ 	.word	0x000000ff
        /*02e4*/ 	.word	0x00000090
        /*02e8*/ 	.short	0x0100
        /*02ea*/ 	.byte	0x08
	.zero		1


	//   ....[37]....
        /*02ec*/ 	.word	0x000004a0
        /*02f0*/ 	.word	0x000000ff
        /*02f4*/ 	.word	0x000003b0
        /*02f8*/ 	.short	0x0100
        /*02fa*/ 	.byte	0x08
	.zero		1


	//   ....[38]....
        /*02fc*/ 	.word	0x000004b0
        /*0300*/ 	.word	0x000000ff
        /*0304*/ 	.word	0x00000098
        /*0308*/ 	.short	0x0100
        /*030a*/ 	.byte	0x08
	.zero		1


	//   ....[39]....
        /*030c*/ 	.word	0x000004c0
        /*0310*/ 	.word	0x000000ff
        /*0314*/ 	.word	0x000003b8
        /*0318*/ 	.short	0x0100
        /*031a*/ 	.byte	0x08
	.zero		1


	//   ....[40]....
        /*031c*/ 	.word	0x000004d0
        /*0320*/ 	.word	0x000000ff
        /*0324*/ 	.word	0x000000a0
        /*0328*/ 	.short	0x0100
        /*032a*/ 	.byte	0x08
	.zero		1


	//   ....[41]....
        /*032c*/ 	.word	0x000004e0
        /*0330*/ 	.word	0x000000ff
        /*0334*/ 	.word	0x000003c0
        /*0338*/ 	.short	0x0100
        /*033a*/ 	.byte	0x08
	.zero		1


	//   ....[42]....
        /*033c*/ 	.word	0x000004f0
        /*0340*/ 	.word	0x000000ff
        /*0344*/ 	.word	0x000000a8
        /*0348*/ 	.short	0x0100
        /*034a*/ 	.byte	0x08
	.zero		1


	//   ....[43]....
        /*034c*/ 	.word	0x00000500
        /*0350*/ 	.word	0x000000ff
        /*0354*/ 	.word	0x000003c8
        /*0358*/ 	.short	0x0100
        /*035a*/ 	.byte	0x08
	.zero		1


	//   ....[44]....
        /*035c*/ 	.word	0x00000510
        /*0360*/ 	.word	0x000000ff
        /*0364*/ 	.word	0x000000b0
        /*0368*/ 	.short	0x0100
        /*036a*/ 	.byte	0x08
	.zero		1


	//   ....[45]....
        /*036c*/ 	.word	0x00000520
        /*0370*/ 	.word	0x000000ff
        /*0374*/ 	.word	0x000003d0
        /*0378*/ 	.short	0x0100
        /*037a*/ 	.byte	0x08
	.zero		1


	//   ....[46]....
        /*037c*/ 	.word	0x00000530
        /*0380*/ 	.word	0x000000ff
        /*0384*/ 	.word	0x000000b8
        /*0388*/ 	.short	0x0100
        /*038a*/ 	.byte	0x08
	.zero		1


	//   ....[47]....
        /*038c*/ 	.word	0x00000540
        /*0390*/ 	.word	0x000000ff
        /*0394*/ 	.word	0x000003d8
        /*0398*/ 	.short	0x0100
        /*039a*/ 	.byte	0x08
	.zero		1


	//   ....[48]....
        /*039c*/ 	.word	0x00000550
        /*03a0*/ 	.word	0x000000ff
        /*03a4*/ 	.word	0x000000c0
        /*03a8*/ 	.short	0x0100
        /*03aa*/ 	.byte	0x08
	.zero		1


	//   ....[49]....
        /*03ac*/ 	.word	0x00000560
        /*03b0*/ 	.word	0x000000ff
        /*03b4*/ 	.word	0x000003e0
        /*03b8*/ 	.short	0x0100
        /*03ba*/ 	.byte	0x08
	.zero		1


	//   ....[50]....
        /*03bc*/ 	.word	0x00000570
        /*03c0*/ 	.word	0x000000ff
        /*03c4*/ 	.word	0x000000c8
        /*03c8*/ 	.short	0x0100
        /*03ca*/ 	.byte	0x08
	.zero		1


	//   ....[51]....
        /*03cc*/ 	.word	0x00000580
        /*03d0*/ 	.word	0x000000ff
        /*03d4*/ 	.word	0x000003e8
        /*03d8*/ 	.short	0x0100
        /*03da*/ 	.byte	0x08
	.zero		1


	//   ....[52]....
        /*03dc*/ 	.word	0x00000590
        /*03e0*/ 	.word	0x000000ff
        /*03e4*/ 	.word	0x000000d0
        /*03e8*/ 	.short	0x0100
        /*03ea*/ 	.byte	0x08
	.zero		1


	//   ....[53]....
        /*03ec*/ 	.word	0x000005a0
        /*03f0*/ 	.word	0x000000ff
        /*03f4*/ 	.word	0x000003f0
        /*03f8*/ 	.short	0x0100
        /*03fa*/ 	.byte	0x08
	.zero		1


	//   ....[54]....
        /*03fc*/ 	.word	0x000005b0
        /*0400*/ 	.word	0x000000ff
        /*0404*/ 	.word	0x000000d8
        /*0408*/ 	.short	0x0100
        /*040a*/ 	.byte	0x08
	.zero		1


	//   ....[55]....
        /*040c*/ 	.word	0x000005c0
        /*0410*/ 	.word	0x000000ff
        /*0414*/ 	.word	0x000003f8
        /*0418*/ 	.short	0x0100
        /*041a*/ 	.byte	0x08
	.zero		1


	//   ....[56]....
        /*041c*/ 	.word	0x000005d0
        /*0420*/ 	.word	0x000000ff
        /*0424*/ 	.word	0x000000e0
        /*0428*/ 	.short	0x0100
        /*042a*/ 	.byte	0x08
	.zero		1


	//   ....[57]....
        /*042c*/ 	.word	0x000005e0
        /*0430*/ 	.word	0x000000ff
        /*0434*/ 	.word	0x00000400
        /*0438*/ 	.short	0x0100
        /*043a*/ 	.byte	0x08
	.zero		1


	//   ....[58]....
        /*043c*/ 	.word	0x000005f0
        /*0440*/ 	.word	0x000000ff
        /*0444*/ 	.word	0x000000e8
        /*0448*/ 	.short	0x0100
        /*044a*/ 	.byte	0x08
	.zero		1


	//   ....[59]....
        /*044c*/ 	.word	0x00000600
        /*0450*/ 	.word	0x000000ff
        /*0454*/ 	.word	0x00000408
        /*0458*/ 	.short	0x0100
        /*045a*/ 	.byte	0x08
	.zero		1


	//   ....[60]....
        /*045c*/ 	.word	0x00000610
        /*0460*/ 	.word	0x000000ff
        /*0464*/ 	.word	0x000000f0
        /*0468*/ 	.short	0x0100
        /*046a*/ 	.byte	0x08
	.zero		1


	//   ....[61]....
        /*046c*/ 	.word	0x00000620
        /*0470*/ 	.word	0x000000ff
        /*0474*/ 	.word	0x00000410
        /*0478*/ 	.short	0x0100
        /*047a*/ 	.byte	0x08
	.zero		1


	//   ....[62]....
        /*047c*/ 	.word	0x00000630
        /*0480*/ 	.word	0x000000ff
        /*0484*/ 	.word	0x000000f8
        /*0488*/ 	.short	0x0100
        /*048a*/ 	.byte	0x08
	.zero		1


	//   ....[63]....
        /*048c*/ 	.word	0x00000640
        /*0490*/ 	.word	0x000000ff
        /*0494*/ 	.word	0x00000418
        /*0498*/ 	.short	0x0100
        /*049a*/ 	.byte	0x08
	.zero		1


	//   ....[64]....
        /*049c*/ 	.word	0x00000650
        /*04a0*/ 	.word	0x000000ff
        /*04a4*/ 	.word	0x00000100
        /*04a8*/ 	.short	0x0100
        /*04aa*/ 	.byte	0x08
	.zero		1


	//   ....[65]....
        /*04ac*/ 	.word	0x00000660
        /*04b0*/ 	.word	0x000000ff
        /*04b4*/ 	.word	0x00000420
        /*04b8*/ 	.short	0x0100
        /*04ba*/ 	.byte	0x08
	.zero		1


	//   ....[66]....
        /*04bc*/ 	.word	0x00000670
        /*04c0*/ 	.word	0x000000ff
        /*04c4*/ 	.word	0x00000108
        /*04c8*/ 	.short	0x0100
        /*04ca*/ 	.byte	0x08
	.zero		1


	//   ....[67]....
        /*04cc*/ 	.word	0x00000680
        /*04d0*/ 	.word	0x000000ff
        /*04d4*/ 	.word	0x00000428
        /*04d8*/ 	.short	0x0100
        /*04da*/ 	.byte	0x08
	.zero		1


	//   ....[68]....
        /*04dc*/ 	.word	0x00000690
        /*04e0*/ 	.word	0x000000ff
        /*04e4*/ 	.word	0x00000110
        /*04e8*/ 	.short	0x0100
        /*04ea*/ 	.byte	0x08
	.zero		1


	//   ....[69]....
        /*04ec*/ 	.word	0x000006a0
        /*04f0*/ 	.word	0x000000ff
        /*04f4*/ 	.word	0x00000430
        /*04f8*/ 	.short	0x0100
        /*04fa*/ 	.byte	0x08
	.zero		1


	//   ....[70]....
        /*04fc*/ 	.word	0x000006b0
        /*0500*/ 	.word	0x000000ff
        /*0504*/ 	.word	0x00000118
        /*0508*/ 	.short	0x0100
        /*050a*/ 	.byte	0x08
	.zero		1


	//   ....[71]....
        /*050c*/ 	.word	0x000006c0
        /*0510*/ 	.word	0x000000ff
        /*0514*/ 	.word	0x00000438
        /*0518*/ 	.short	0x0100
        /*051a*/ 	.byte	0x08
	.zero		1


	//   ....[72]....
        /*051c*/ 	.word	0x000006d0
        /*0520*/ 	.word	0x000000ff
        /*0524*/ 	.word	0x00000120
        /*0528*/ 	.short	0x0100
        /*052a*/ 	.byte	0x08
	.zero		1


	//   ....[73]....
        /*052c*/ 	.word	0x000006e0
        /*0530*/ 	.word	0x000000ff
        /*0534*/ 	.word	0x00000440
        /*0538*/ 	.short	0x0100
        /*053a*/ 	.byte	0x08
	.zero		1


	//   ....[74]....
        /*053c*/ 	.word	0x000006f0
        /*0540*/ 	.word	0x000000ff
        /*0544*/ 	.word	0x00000128
        /*0548*/ 	.short	0x0100
        /*054a*/ 	.byte	0x08
	.zero		1


	//   ....[75]....
        /*054c*/ 	.word	0x00000700
        /*0550*/ 	.word	0x000000ff
        /*0554*/ 	.word	0x00000448
        /*0558*/ 	.short	0x0100
        /*055a*/ 	.byte	0x08
	.zero		1


	//   ....[76]....
        /*055c*/ 	.word	0x00000710
        /*0560*/ 	.word	0x000000ff
        /*0564*/ 	.word	0x00000130
        /*0568*/ 	.short	0x0100
        /*056a*/ 	.byte	0x08
	.zero		1


	//   ....[77]....
        /*056c*/ 	.word	0x00000720
        /*0570*/ 	.word	0x000000ff
        /*0574*/ 	.word	0x00000450
        /*0578*/ 	.short	0x0100
        /*057a*/ 	.byte	0x08
	.zero		1


	//   ....[78]....
        /*057c*/ 	.word	0x00000730
        /*0580*/ 	.word	0x000000ff
        /*0584*/ 	.word	0x00000138
        /*0588*/ 	.short	0x0100
        /*058a*/ 	.byte	0x08
	.zero		1


	//   ....[79]....
        /*058c*/ 	.word	0x00000740
        /*0590*/ 	.word	0x000000ff
        /*0594*/ 	.word	0x00000458
        /*0598*/ 	.short	0x0100
        /*059a*/ 	.byte	0x08
	.zero		1


	//   ....[80]....
        /*059c*/ 	.word	0x00000750
        /*05a0*/ 	.word	0x000000ff
        /*05a4*/ 	.word	0x00000140
        /*05a8*/ 	.short	0x0100
        /*05aa*/ 	.byte	0x08
	.zero		1


	//   ....[81]....
        /*05ac*/ 	.word	0x00000760
        /*05b0*/ 	.word	0x000000ff
        /*05b4*/ 	.word	0x00000460
        /*05b8*/ 	.short	0x0100
        /*05ba*/ 	.byte	0x08
	.zero		1


	//   ....[82]....
        /*05bc*/ 	.word	0x00000770
        /*05c0*/ 	.word	0x000000ff
        /*05c4*/ 	.word	0x00000148
        /*05c8*/ 	.short	0x0100
        /*05ca*/ 	.byte	0x08
	.zero		1


	//   ....[83]....
        /*05cc*/ 	.word	0x00000780
        /*05d0*/ 	.word	0x000000ff
        /*05d4*/ 	.word	0x00000468
        /*05d8*/ 	.short	0x0100
        /*05da*/ 	.byte	0x08
	.zero		1


	//   ....[84]....
        /*05dc*/ 	.word	0x00000790
        /*05e0*/ 	.word	0x000000ff
        /*05e4*/ 	.word	0x00000150
        /*05e8*/ 	.short	0x0100
        /*05ea*/ 	.byte	0x08
	.zero		1


	//   ....[85]....
        /*05ec*/ 	.word	0x000007a0
        /*05f0*/ 	.word	0x000000ff
        /*05f4*/ 	.word	0x00000470
        /*05f8*/ 	.short	0x0100
        /*05fa*/ 	.byte	0x08
	.zero		1


	//   ....[86]....
        /*05fc*/ 	.word	0x000007b0
        /*0600*/ 	.word	0x000000ff
        /*0604*/ 	.word	0x00000158
        /*0608*/ 	.short	0x0100
        /*060a*/ 	.byte	0x08
	.zero		1


	//   ....[87]....
        /*060c*/ 	.word	0x000007c0
        /*0610*/ 	.word	0x000000ff
        /*0614*/ 	.word	0x00000478
        /*0618*/ 	.short	0x0100
        /*061a*/ 	.byte	0x08
	.zero		1


	//   ....[88]....
        /*061c*/ 	.word	0x000007d0
        /*0620*/ 	.word	0x000000ff
        /*0624*/ 	.word	0x00000160
        /*0628*/ 	.short	0x0100
        /*062a*/ 	.byte	0x08
	.zero		1


	//   ....[89]....
        /*062c*/ 	.word	0x000007e0
        /*0630*/ 	.word	0x000000ff
        /*0634*/ 	.word	0x00000480
        /*0638*/ 	.short	0x0100
        /*063a*/ 	.byte	0x08
	.zero		1


	//   ....[90]....
        /*063c*/ 	.word	0x000007f0
        /*0640*/ 	.word	0x000000ff
        /*0644*/ 	.word	0x00000168
        /*0648*/ 	.short	0x0100
        /*064a*/ 	.byte	0x08
	.zero		1


	//   ....[91]....
        /*064c*/ 	.word	0x00000800
        /*0650*/ 	.word	0x000000ff
        /*0654*/ 	.word	0x00000488
        /*0658*/ 	.short	0x0100
        /*065a*/ 	.byte	0x08
	.zero		1


	//   ....[92]....
        /*065c*/ 	.word	0x00000810
        /*0660*/ 	.word	0x000000ff
        /*0664*/ 	.word	0x00000170
        /*0668*/ 	.short	0x0100
        /*066a*/ 	.byte	0x08
	.zero		1


	//   ....[93]....
        /*066c*/ 	.word	0x00000820
        /*0670*/ 	.word	0x000000ff
        /*0674*/ 	.word	0x00000490
        /*0678*/ 	.short	0x0100
        /*067a*/ 	.byte	0x08
	.zero		1


	//   ....[94]....
        /*067c*/ 	.word	0x00000830
        /*0680*/ 	.word	0x000000ff
        /*0684*/ 	.word	0x00000178
        /*0688*/ 	.short	0x0100
        /*068a*/ 	.byte	0x08
	.zero		1


	//   ....[95]....
        /*068c*/ 	.word	0x00000840
        /*0690*/ 	.word	0x000000ff
        /*0694*/ 	.word	0x00000498
        /*0698*/ 	.short	0x0100
        /*069a*/ 	.byte	0x08
	.zero		1


	//   ....[96]....
        /*069c*/ 	.word	0x00000850
        /*06a0*/ 	.word	0x000000ff
        /*06a4*/ 	.word	0x00000180
        /*06a8*/ 	.short	0x0100
        /*06aa*/ 	.byte	0x08
	.zero		1


	//   ....[97]....
        /*06ac*/ 	.word	0x00000860
        /*06b0*/ 	.word	0x000000ff
        /*06b4*/ 	.word	0x000004a0
        /*06b8*/ 	.short	0x0100
        /*06ba*/ 	.byte	0x08
	.zero		1


	//   ....[98]....
        /*06bc*/ 	.word	0x00000870
        /*06c0*/ 	.word	0x000000ff
        /*06c4*/ 	.word	0x00000188
        /*06c8*/ 	.short	0x0100
        /*06ca*/ 	.byte	0x08
	.zero		1


	//   ....[99]....
        /*06cc*/ 	.word	0x00000880
        /*06d0*/ 	.word	0x000000ff
        /*06d4*/ 	.word	0x000004a8
        /*06d8*/ 	.short	0x0100
        /*06da*/ 	.byte	0x08
	.zero		1


	//   ....[100]....
        /*06dc*/ 	.word	0x00000890
        /*06e0*/ 	.word	0x000000ff
        /*06e4*/ 	.word	0x00000190
        /*06e8*/ 	.short	0x0100
        /*06ea*/ 	.byte	0x08
	.zero		1


	//   ....[101]....
        /*06ec*/ 	.word	0x000008a0
        /*06f0*/ 	.word	0x000000ff
        /*06f4*/ 	.word	0x000004b0
        /*06f8*/ 	.short	0x0100
        /*06fa*/ 	.byte	0x08
	.zero		1


	//   ....[102]....
        /*06fc*/ 	.word	0x000008b0
        /*0700*/ 	.word	0x000000ff
        /*0704*/ 	.word	0x00000198
        /*0708*/ 	.short	0x0100
        /*070a*/ 	.byte	0x08
	.zero		1


	//   ....[103]....
        /*070c*/ 	.word	0x000008c0
        /*0710*/ 	.word	0x000000ff
        /*0714*/ 	.word	0x000004b8
        /*0718*/ 	.short	0x0100
        /*071a*/ 	.byte	0x08
	.zero		1


	//   ....[104]....
        /*071c*/ 	.word	0x000008d0
        /*0720*/ 	.word	0x000000ff
        /*0724*/ 	.word	0x000001a0
        /*0728*/ 	.short	0x0100
        /*072a*/ 	.byte	0x08
	.zero		1


	//   ....[105]....
        /*072c*/ 	.word	0x000008e0
        /*0730*/ 	.word	0x000000ff
        /*0734*/ 	.word	0x000004c0
        /*0738*/ 	.short	0x0100
        /*073a*/ 	.byte	0x08
	.zero		1


	//   ....[106]....
        /*073c*/ 	.word	0x000008f0
        /*0740*/ 	.word	0x000000ff
        /*0744*/ 	.word	0x000001a8
        /*0748*/ 	.short	0x0100
        /*074a*/ 	.byte	0x08
	.zero		1


	//   ....[107]....
        /*074c*/ 	.word	0x00000900
        /*0750*/ 	.word	0x000000ff
        /*0754*/ 	.word	0x000004c8
        /*0758*/ 	.short	0x0100
        /*075a*/ 	.byte	0x08
	.zero		1


	//   ....[108]....
        /*075c*/ 	.word	0x00000910
        /*0760*/ 	.word	0x000000ff
        /*0764*/ 	.word	0x000001b0
        /*0768*/ 	.short	0x0100
        /*076a*/ 	.byte	0x08
	.zero		1


	//   ....[109]....
        /*076c*/ 	.word	0x00000920
        /*0770*/ 	.word	0x000000ff
        /*0774*/ 	.word	0x000004d0
        /*0778*/ 	.short	0x0100
        /*077a*/ 	.byte	0x08
	.zero		1


	//   ....[110]....
        /*077c*/ 	.word	0x00000930
        /*0780*/ 	.word	0x000000ff
        /*0784*/ 	.word	0x000001b8
        /*0788*/ 	.short	0x0100
        /*078a*/ 	.byte	0x08
	.zero		1


	//   ....[111]....
        /*078c*/ 	.word	0x00000940
        /*0790*/ 	.word	0x000000ff
        /*0794*/ 	.word	0x000004d8
        /*0798*/ 	.short	0x0100
        /*079a*/ 	.byte	0x08
	.zero		1


	//   ....[112]....
        /*079c*/ 	.word	0x00000950
        /*07a0*/ 	.word	0x000000ff
        /*07a4*/ 	.word	0x000001c0
        /*07a8*/ 	.short	0x0100
        /*07aa*/ 	.byte	0x08
	.zero		1


	//   ....[113]....
        /*07ac*/ 	.word	0x00000960
        /*07b0*/ 	.word	0x000000ff
        /*07b4*/ 	.word	0x000004e0
        /*07b8*/ 	.short	0x0100
        /*07ba*/ 	.byte	0x08
	.zero		1


	//   ....[114]....
        /*07bc*/ 	.word	0x00000970
        /*07c0*/ 	.word	0x000000ff
        /*07c4*/ 	.word	0x000001c8
        /*07c8*/ 	.short	0x0100
        /*07ca*/ 	.byte	0x08
	.zero		1


	//   ....[115]....
        /*07cc*/ 	.word	0x00000980
        /*07d0*/ 	.word	0x000000ff
        /*07d4*/ 	.word	0x000004e8
        /*07d8*/ 	.short	0x0100
        /*07da*/ 	.byte	0x08
	.zero		1


	//   ....[116]....
        /*07dc*/ 	.word	0x00000990
        /*07e0*/ 	.word	0x000000ff
        /*07e4*/ 	.word	0x000001d0
        /*07e8*/ 	.short	0x0100
        /*07ea*/ 	.byte	0x08
	.zero		1


	//   ....[117]....
        /*07ec*/ 	.word	0x000009a0
        /*07f0*/ 	.word	0x000000ff
        /*07f4*/ 	.word	0x000004f0
        /*07f8*/ 	.short	0x0100
        /*07fa*/ 	.byte	0x08
	.zero		1


	//   ....[118]....
        /*07fc*/ 	.word	0x000009b0
        /*0800*/ 	.word	0x000000ff
        /*0804*/ 	.word	0x000001d8
        /*0808*/ 	.short	0x0100
        /*080a*/ 	.byte	0x08
	.zero		1


	//   ....[119]....
        /*080c*/ 	.word	0x000009c0
        /*0810*/ 	.word	0x000000ff
        /*0814*/ 	.word	0x000004f8
        /*0818*/ 	.short	0x0100
        /*081a*/ 	.byte	0x08
	.zero		1


	//   ....[120]....
        /*081c*/ 	.word	0x000009d0
        /*0820*/ 	.word	0x000000ff
        /*0824*/ 	.word	0x000001e0
        /*0828*/ 	.short	0x0100
        /*082a*/ 	.byte	0x08
	.zero		1


	//   ....[121]....
        /*082c*/ 	.word	0x000009e0
        /*0830*/ 	.word	0x000000ff
        /*0834*/ 	.word	0x00000500
        /*0838*/ 	.short	0x0100
        /*083a*/ 	.byte	0x08
	.zero		1


	//   ....[122]....
        /*083c*/ 	.word	0x000009f0
        /*0840*/ 	.word	0x000000ff
        /*0844*/ 	.word	0x000001e8
        /*0848*/ 	.short	0x0100
        /*084a*/ 	.byte	0x08
	.zero		1


	//   ....[123]....
        /*084c*/ 	.word	0x00000a00
        /*0850*/ 	.word	0x000000ff
        /*0854*/ 	.word	0x00000508
        /*0858*/ 	.short	0x0100
        /*085a*/ 	.byte	0x08
	.zero		1


	//   ....[124]....
        /*085c*/ 	.word	0x00000a10
        /*0860*/ 	.word	0x000000ff
        /*0864*/ 	.word	0x000001f0
        /*0868*/ 	.short	0x0100
        /*086a*/ 	.byte	0x08
	.zero		1


	//   ....[125]....
        /*086c*/ 	.word	0x00000a20
        /*0870*/ 	.word	0x000000ff
        /*0874*/ 	.word	0x00000510
        /*0878*/ 	.short	0x0100
        /*087a*/ 	.byte	0x08
	.zero		1


	//   ....[126]....
        /*087c*/ 	.word	0x00000a30
        /*0880*/ 	.word	0x000000ff
        /*0884*/ 	.word	0x000001f8
        /*0888*/ 	.short	0x0100
        /*088a*/ 	.byte	0x08
	.zero		1


	//   ....[127]....
        /*088c*/ 	.word	0x00000a40
        /*0890*/ 	.word	0x000000ff
        /*0894*/ 	.word	0x00000518
        /*0898*/ 	.short	0x0100
        /*089a*/ 	.byte	0x08
	.zero		1


	//   ....[128]....
        /*089c*/ 	.word	0x00000a50
        /*08a0*/ 	.word	0x000000ff
        /*08a4*/ 	.word	0x00000200
        /*08a8*/ 	.short	0x0100
        /*08aa*/ 	.byte	0x08
	.zero		1


	//   ....[129]....
        /*08ac*/ 	.word	0x00000a60
        /*08b0*/ 	.word	0x000000ff
        /*08b4*/ 	.word	0x00000520
        /*08b8*/ 	.short	0x0100
        /*08ba*/ 	.byte	0x08
	.zero		1


	//   ....[130]....
        /*08bc*/ 	.word	0x00000a70
        /*08c0*/ 	.word	0x000000ff
        /*08c4*/ 	.word	0x00000208
        /*08c8*/ 	.short	0x0100
        /*08ca*/ 	.byte	0x08
	.zero		1


	//   ....[131]....
        /*08cc*/ 	.word	0x00000a80
        /*08d0*/ 	.word	0x000000ff
        /*08d4*/ 	.word	0x00000528
        /*08d8*/ 	.short	0x0100
        /*08da*/ 	.byte	0x08
	.zero		1


	//   ....[132]....
        /*08dc*/ 	.word	0x00000a90
        /*08e0*/ 	.word	0x000000ff
        /*08e4*/ 	.word	0x00000210
        /*08e8*/ 	.short	0x0100
        /*08ea*/ 	.byte	0x08
	.zero		1


	//   ....[133]....
        /*08ec*/ 	.word	0x00000aa0
        /*08f0*/ 	.word	0x000000ff
        /*08f4*/ 	.word	0x00000530
        /*08f8*/ 	.short	0x0100
        /*08fa*/ 	.byte	0x08
	.zero		1


	//   ....[134]....
        /*08fc*/ 	.word	0x00000ab0
        /*0900*/ 	.word	0x000000ff
        /*0904*/ 	.word	0x00000218
        /*0908*/ 	.short	0x0100
        /*090a*/ 	.byte	0x08
	.zero		1


	//   ....[135]....
        /*090c*/ 	.word	0x00000ac0
        /*0910*/ 	.word	0x000000ff
        /*0914*/ 	.word	0x00000538
        /*0918*/ 	.short	0x0100
        /*091a*/ 	.byte	0x08
	.zero		1


	//   ....[136]....
        /*091c*/ 	.word	0x00000ad0
        /*0920*/ 	.word	0x000000ff
        /*0924*/ 	.word	0x00000220
        /*0928*/ 	.short	0x0100
        /*092a*/ 	.byte	0x08
	.zero		1


	//   ....[137]....
        /*092c*/ 	.word	0x00000ae0
        /*0930*/ 	.word	0x000000ff
        /*0934*/ 	.word	0x00000540
        /*0938*/ 	.short	0x0100
        /*093a*/ 	.byte	0x08
	.zero		1


	//   ....[138]....
        /*093c*/ 	.word	0x00000af0
        /*0940*/ 	.word	0x000000ff
        /*0944*/ 	.word	0x00000228
        /*0948*/ 	.short	0x0100
        /*094a*/ 	.byte	0x08
	.zero		1


	//   ....[139]....
        /*094c*/ 	.word	0x00000b00
        /*0950*/ 	.word	0x000000ff
        /*0954*/ 	.word	0x00000548
        /*0958*/ 	.short	0x0100
        /*095a*/ 	.byte	0x08
	.zero		1


	//   ....[140]....
        /*095c*/ 	.word	0x00000b10
        /*0960*/ 	.word	0x000000ff
        /*0964*/ 	.word	0x00000230
        /*0968*/ 	.short	0x0100
        /*096a*/ 	.byte	0x08
	.zero		1


	//   ....[141]....
        /*096c*/ 	.word	0x00000b20
        /*0970*/ 	.word	0x000000ff
        /*0974*/ 	.word	0x00000550
        /*0978*/ 	.short	0x0100
        /*097a*/ 	.byte	0x08
	.zero		1


	//   ....[142]....
        /*097c*/ 	.word	0x00000b30
        /*0980*/ 	.word	0x000000ff
        /*0984*/ 	.word	0x00000238
        /*0988*/ 	.short	0x0100
        /*098a*/ 	.byte	0x08
	.zero		1


	//   ....[143]....
        /*098c*/ 	.word	0x00000b40
        /*0990*/ 	.word	0x000000ff
        /*0994*/ 	.word	0x00000558
        /*0998*/ 	.short	0x0100
        /*099a*/ 	.byte	0x08
	.zero		1


	//   ....[144]....
        /*099c*/ 	.word	0x00000b50
        /*09a0*/ 	.word	0x000000ff
        /*09a4*/ 	.word	0x00000240
        /*09a8*/ 	.short	0x0100
        /*09aa*/ 	.byte	0x08
	.zero		1


	//   ....[145]....
        /*09ac*/ 	.word	0x00000b60
        /*09b0*/ 	.word	0x000000ff
        /*09b4*/ 	.word	0x00000560
        /*09b8*/ 	.short	0x0100
        /*09ba*/ 	.byte	0x08
	.zero		1


	//   ....[146]....
        /*09bc*/ 	.word	0x00000b70
        /*09c0*/ 	.word	0x000000ff
        /*09c4*/ 	.word	0x00000248
        /*09c8*/ 	.short	0x0100
        /*09ca*/ 	.byte	0x08
	.zero		1


	//   ....[147]....
        /*09cc*/ 	.word	0x00000b80
        /*09d0*/ 	.word	0x000000ff
        /*09d4*/ 	.word	0x00000568
        /*09d8*/ 	.short	0x0100
        /*09da*/ 	.byte	0x08
	.zero		1


	//   ....[148]....
        /*09dc*/ 	.word	0x00000b90
        /*09e0*/ 	.word	0x000000ff
        /*09e4*/ 	.word	0x00000250
        /*09e8*/ 	.short	0x0100
        /*09ea*/ 	.byte	0x08
	.zero		1


	//   ....[149]....
        /*09ec*/ 	.word	0x00000ba0
        /*09f0*/ 	.word	0x000000ff
        /*09f4*/ 	.word	0x00000570
        /*09f8*/ 	.short	0x0100
        /*09fa*/ 	.byte	0x08
	.zero		1


	//   ....[150]....
        /*09fc*/ 	.word	0x00000bb0
        /*0a00*/ 	.word	0x000000ff
        /*0a04*/ 	.word	0x00000258
        /*0a08*/ 	.short	0x0100
        /*0a0a*/ 	.byte	0x08
	.zero		1


	//   ....[151]....
        /*0a0c*/ 	.word	0x00000bc0
        /*0a10*/ 	.word	0x000000ff
        /*0a14*/ 	.word	0x00000578
        /*0a18*/ 	.short	0x0100
        /*0a1a*/ 	.byte	0x08
	.zero		1


	//   ....[152]....
        /*0a1c*/ 	.word	0x00000bd0
        /*0a20*/ 	.word	0x000000ff
        /*0a24*/ 	.word	0x00000260
        /*0a28*/ 	.short	0x0100
        /*0a2a*/ 	.byte	0x08
	.zero		1


	//   ....[153]....
        /*0a2c*/ 	.word	0x00000be0
        /*0a30*/ 	.word	0x000000ff
        /*0a34*/ 	.word	0x00000580
        /*0a38*/ 	.short	0x0100
        /*0a3a*/ 	.byte	0x08
	.zero		1


	//   ....[154]....
        /*0a3c*/ 	.word	0x00000bf0
        /*0a40*/ 	.word	0x000000ff
        /*0a44*/ 	.word	0x00000268
        /*0a48*/ 	.short	0x0100
        /*0a4a*/ 	.byte	0x08
	.zero		1


	//   ....[155]....
        /*0a4c*/ 	.word	0x00000c00
        /*0a50*/ 	.word	0x000000ff
        /*0a54*/ 	.word	0x00000588
        /*0a58*/ 	.short	0x0100
        /*0a5a*/ 	.byte	0x08
	.zero		1


	//   ....[156]....
        /*0a5c*/ 	.word	0x00000c10
        /*0a60*/ 	.word	0x000000ff
        /*0a64*/ 	.word	0x00000270
        /*0a68*/ 	.short	0x0100
        /*0a6a*/ 	.byte	0x08
	.zero		1


	//   ....[157]....
        /*0a6c*/ 	.word	0x00000c20
        /*0a70*/ 	.word	0x000000ff
        /*0a74*/ 	.word	0x00000590
        /*0a78*/ 	.short	0x0100
        /*0a7a*/ 	.byte	0x08
	.zero		1


	//   ....[158]....
        /*0a7c*/ 	.word	0x00000c30
        /*0a80*/ 	.word	0x000000ff
        /*0a84*/ 	.word	0x00000278
        /*0a88*/ 	.short	0x0100
        /*0a8a*/ 	.byte	0x08
	.zero		1


	//   ....[159]....
        /*0a8c*/ 	.word	0x00000c40
        /*0a90*/ 	.word	0x000000ff
        /*0a94*/ 	.word	0x00000598
        /*0a98*/ 	.short	0x0100
        /*0a9a*/ 	.byte	0x08
	.zero		1


	//   ....[160]....
        /*0a9c*/ 	.word	0x00000c50
        /*0aa0*/ 	.word	0x000000ff
        /*0aa4*/ 	.word	0x00000280
        /*0aa8*/ 	.short	0x0100
        /*0aaa*/ 	.byte	0x08
	.zero		1


	//   ....[161]....
        /*0aac*/ 	.word	0x00000c60
        /*0ab0*/ 	.word	0x000000ff
        /*0ab4*/ 	.word	0x000005a0
        /*0ab8*/ 	.short	0x0100
        /*0aba*/ 	.byte	0x08
	.zero		1


	//   ....[162]....
        /*0abc*/ 	.word	0x00000c70
        /*0ac0*/ 	.word	0x000000ff
        /*0ac4*/ 	.word	0x00000288
        /*0ac8*/ 	.short	0x0100
        /*0aca*/ 	.byte	0x08
	.zero		1


	//   ....[163]....
        /*0acc*/ 	.word	0x00000c80
        /*0ad0*/ 	.word	0x000000ff
        /*0ad4*/ 	.word	0x000005a8
        /*0ad8*/ 	.short	0x0100
        /*0ada*/ 	.byte	0x08
	.zero		1


	//   ....[164]....
        /*0adc*/ 	.word	0x00000c90
        /*0ae0*/ 	.word	0x000000ff
        /*0ae4*/ 	.word	0x00000290
        /*0ae8*/ 	.short	0x0100
        /*0aea*/ 	.byte	0x08
	.zero		1


	//   ....[165]....
        /*0aec*/ 	.word	0x00000ca0
        /*0af0*/ 	.word	0x000000ff
        /*0af4*/ 	.word	0x000005b0
        /*0af8*/ 	.short	0x0100
        /*0afa*/ 	.byte	0x08
	.zero		1


	//   ....[166]....
        /*0afc*/ 	.word	0x00000cb0
        /*0b00*/ 	.word	0x000000ff
        /*0b04*/ 	.word	0x00000298
        /*0b08*/ 	.short	0x0100
        /*0b0a*/ 	.byte	0x08
	.zero		1


	//   ....[167]....
        /*0b0c*/ 	.word	0x00000cc0
        /*0b10*/ 	.word	0x000000ff
        /*0b14*/ 	.word	0x000005b8
        /*0b18*/ 	.short	0x0100
        /*0b1a*/ 	.byte	0x08
	.zero		1


	//   ....[168]....
        /*0b1c*/ 	.word	0x00000cd0
        /*0b20*/ 	.word	0x000000ff
        /*0b24*/ 	.word	0x000002a0
        /*0b28*/ 	.short	0x0100
        /*0b2a*/ 	.byte	0x08
	.zero		1


	//   ....[169]....
        /*0b2c*/ 	.word	0x00000ce0
        /*0b30*/ 	.word	0x000000ff
        /*0b34*/ 	.word	0x000005c0
        /*0b38*/ 	.short	0x0100
        /*0b3a*/ 	.byte	0x08
	.zero		1


	//   ....[170]....
        /*0b3c*/ 	.word	0x00000cf0
        /*0b40*/ 	.word	0x000000ff
        /*0b44*/ 	.word	0x000002a8
        /*0b48*/ 	.short	0x0100
        /*0b4a*/ 	.byte	0x08
	.zero		1


	//   ....[171]....
        /*0b4c*/ 	.word	0x00000d00
        /*0b50*/ 	.word	0x000000ff
        /*0b54*/ 	.word	0x000005c8
        /*0b58*/ 	.short	0x0100
        /*0b5a*/ 	.byte	0x08
	.zero		1


	//   ....[172]....
        /*0b5c*/ 	.word	0x00000d10
        /*0b60*/ 	.word	0x000000ff
        /*0b64*/ 	.word	0x000002b0
        /*0b68*/ 	.short	0x0100
        /*0b6a*/ 	.byte	0x08
	.zero		1


	//   ....[173]....
        /*0b6c*/ 	.word	0x00000d20
        /*0b70*/ 	.word	0x000000ff
        /*0b74*/ 	.word	0x000005d0
        /*0b78*/ 	.short	0x0100
        /*0b7a*/ 	.byte	0x08
	.zero		1


	//   ....[174]....
        /*0b7c*/ 	.word	0x00000d30
        /*0b80*/ 	.word	0x000000ff
        /*0b84*/ 	.word	0x000002b8
        /*0b88*/ 	.short	0x0100
        /*0b8a*/ 	.byte	0x08
	.zero		1


	//   ....[175]....
        /*0b8c*/ 	.word	0x00000d40
        /*0b90*/ 	.word	0x000000ff
        /*0b94*/ 	.word	0x000005d8
        /*0b98*/ 	.short	0x0100
        /*0b9a*/ 	.byte	0x08
	.zero		1


	//   ....[176]....
        /*0b9c*/ 	.word	0x00000d50
        /*0ba0*/ 	.word	0x000000ff
        /*0ba4*/ 	.word	0x000002c0
        /*0ba8*/ 	.short	0x0100
        /*0baa*/ 	.byte	0x08
	.zero		1


	//   ....[177]....
        /*0bac*/ 	.word	0x00000d60
        /*0bb0*/ 	.word	0x000000ff
        /*0bb4*/ 	.word	0x000005e0
        /*0bb8*/ 	.short	0x0100
        /*0bba*/ 	.byte	0x08
	.zero		1


	//   ....[178]....
        /*0bbc*/ 	.word	0x00000d70
        /*0bc0*/ 	.word	0x000000ff
        /*0bc4*/ 	.word	0x000002c8
        /*0bc8*/ 	.short	0x0100
        /*0bca*/ 	.byte	0x08
	.zero		1


	//   ....[179]....
        /*0bcc*/ 	.word	0x00000d80
        /*0bd0*/ 	.word	0x000000ff
        /*0bd4*/ 	.word	0x000005e8
        /*0bd8*/ 	.short	0x0100
        /*0bda*/ 	.byte	0x08
	.zero		1


	//   ....[180]....
        /*0bdc*/ 	.word	0x00000d90
        /*0be0*/ 	.word	0x000000ff
        /*0be4*/ 	.word	0x000002d0
        /*0be8*/ 	.short	0x0100
        /*0bea*/ 	.byte	0x08
	.zero		1


	//   ....[181]....
        /*0bec*/ 	.word	0x00000da0
        /*0bf0*/ 	.word	0x000000ff
        /*0bf4*/ 	.word	0x000005f0
        /*0bf8*/ 	.short	0x0100
        /*0bfa*/ 	.byte	0x08
	.zero		1


	//   ....[182]....
        /*0bfc*/ 	.word	0x00000db0
        /*0c00*/ 	.word	0x000000ff
        /*0c04*/ 	.word	0x000002d8
        /*0c08*/ 	.short	0x0100
        /*0c0a*/ 	.byte	0x08
	.zero		1


	//   ....[183]....
        /*0c0c*/ 	.word	0x00000dc0
        /*0c10*/ 	.word	0x000000ff
        /*0c14*/ 	.word	0x000005f8
        /*0c18*/ 	.short	0x0100
        /*0c1a*/ 	.byte	0x08
	.zero		1


	//   ....[184]....
        /*0c1c*/ 	.word	0x00000dd0
        /*0c20*/ 	.word	0x000000ff
        /*0c24*/ 	.word	0x000002e0
        /*0c28*/ 	.short	0x0100
        /*0c2a*/ 	.byte	0x08
	.zero		1


	//   ....[185]....
        /*0c2c*/ 	.word	0x00000de0
        /*0c30*/ 	.word	0x000000ff
        /*0c34*/ 	.word	0x00000600
        /*0c38*/ 	.short	0x0100
        /*0c3a*/ 	.byte	0x08
	.zero		1


	//   ....[186]....
        /*0c3c*/ 	.word	0x00000df0
        /*0c40*/ 	.word	0x000000ff
        /*0c44*/ 	.word	0x000002e8
        /*0c48*/ 	.short	0x0100
        /*0c4a*/ 	.byte	0x08
	.zero		1


	//   ....[187]....
        /*0c4c*/ 	.word	0x00000e00
        /*0c50*/ 	.word	0x000000ff
        /*0c54*/ 	.word	0x00000608
        /*0c58*/ 	.short	0x0100
        /*0c5a*/ 	.byte	0x08
	.zero		1


	//   ....[188]....
        /*0c5c*/ 	.word	0x00000e10
        /*0c60*/ 	.word	0x000000ff
        /*0c64*/ 	.word	0x000002f0
        /*0c68*/ 	.short	0x0100
        /*0c6a*/ 	.byte	0x08
	.zero		1


	//   ....[189]....
        /*0c6c*/ 	.word	0x00000e20
        /*0c70*/ 	.word	0x000000ff
        /*0c74*/ 	.word	0x00000610
        /*0c78*/ 	.short	0x0100
        /*0c7a*/ 	.byte	0x08
	.zero		1


	//   ....[190]....
        /*0c7c*/ 	.word	0x00000e30
        /*0c80*/ 	.word	0x000000ff
        /*0c84*/ 	.word	0x000002f8
        /*0c88*/ 	.short	0x0100
        /*0c8a*/ 	.byte	0x08
	.zero		1


	//   ....[191]....
        /*0c8c*/ 	.word	0x00000e40
        /*0c90*/ 	.word	0x000000ff
        /*0c94*/ 	.word	0x00000618
        /*0c98*/ 	.short	0x0100
        /*0c9a*/ 	.byte	0x08
	.zero		1


	//   ....[192]....
        /*0c9c*/ 	.word	0x00000e50
        /*0ca0*/ 	.word	0x000000ff
        /*0ca4*/ 	.word	0x00000300
        /*0ca8*/ 	.short	0x0100
        /*0caa*/ 	.byte	0x08
	.zero		1


	//   ....[193]....
        /*0cac*/ 	.word	0x00000e60
        /*0cb0*/ 	.word	0x000000ff
        /*0cb4*/ 	.word	0x00000620
        /*0cb8*/ 	.short	0x0100
        /*0cba*/ 	.byte	0x08
	.zero		1


	//   ....[194]....
        /*0cbc*/ 	.word	0x00000e70
        /*0cc0*/ 	.word	0x000000ff
        /*0cc4*/ 	.word	0x00000308
        /*0cc8*/ 	.short	0x0100
        /*0cca*/ 	.byte	0x08
	.zero		1


	//   ....[195]....
        /*0ccc*/ 	.word	0x00000e80
        /*0cd0*/ 	.word	0x000000ff
        /*0cd4*/ 	.word	0x00000628
        /*0cd8*/ 	.short	0x0100
        /*0cda*/ 	.byte	0x08
	.zero		1


	//   ....[196]....
        /*0cdc*/ 	.word	0x00000e90
        /*0ce0*/ 	.word	0x000000ff
        /*0ce4*/ 	.word	0x00000310
        /*0ce8*/ 	.short	0x0100
        /*0cea*/ 	.byte	0x08
	.zero		1


	//   ....[197]....
        /*0cec*/ 	.word	0x00000ea0
        /*0cf0*/ 	.word	0x000000ff
        /*0cf4*/ 	.word	0x00000630
        /*0cf8*/ 	.short	0x0100
        /*0cfa*/ 	.byte	0x08
	.zero		1


	//   ....[198]....
        /*0cfc*/ 	.word	0x00000eb0
        /*0d00*/ 	.word	0x000000ff
        /*0d04*/ 	.word	0x00000318
        /*0d08*/ 	.short	0x0100
        /*0d0a*/ 	.byte	0x08
	.zero		1


	//   ....[199]....
        /*0d0c*/ 	.word	0x00000ec0
        /*0d10*/ 	.word	0x000000ff
        /*0d14*/ 	.word	0x00000638
        /*0d18*/ 	.short	0x0100
        /*0d1a*/ 	.byte	0x08
	.zero		1


	//   ....[200]....
        /*0d1c*/ 	.word	0x000011d0
        /*0d20*/ 	.word	0x000000ff
        /*0d24*/ 	.word	0x00000670
        /*0d28*/ 	.short	0x0100
        /*0d2a*/ 	.byte	0x08
	.zero		1


	//   ....[201]....
        /*0d2c*/ 	.word	0x00001240
        /*0d30*/ 	.word	0x000000ff
        /*0d34*/ 	.word	0x00000678
        /*0d38*/ 	.short	0x0100
        /*0d3a*/ 	.byte	0x08
	.zero		1


	//   ....[202]....
        /*0d3c*/ 	.word	0x00001270
        /*0d40*/ 	.word	0x000000ff
        /*0d44*/ 	.word	0x00000650
        /*0d48*/ 	.short	0x0100
        /*0d4a*/ 	.byte	0x09
	.zero		1


	//   ....[203]....
        /*0d4c*/ 	.word	0x00001280
        /*0d50*/ 	.word	0x000000ff
        /*0d54*/ 	.word	0x00000658
        /*0d58*/ 	.short	0x0100
        /*0d5a*/ 	.byte	0x09
	.zero		1


	//   ....[204]....
        /*0d5c*/ 	.word	0x00001290
        /*0d60*/ 	.word	0x000000ff
        /*0d64*/ 	.word	0x00000660
        /*0d68*/ 	.short	0x0100
        /*0d6a*/ 	.byte	0x09
	.zero		1


	//   ....[205]....
        /*0d6c*/ 	.word	0x000012a0
        /*0d70*/ 	.word	0x000000ff
        /*0d74*/ 	.word	0x00000668
        /*0d78*/ 	.short	0x0100
        /*0d7a*/ 	.byte	0x09
	.zero		1


	//   ....[206]....
        /*0d7c*/ 	.word	0x000021d0
        /*0d80*/ 	.word	0x000000ff
        /*0d84*/ 	.word	0xfffffff8
        /*0d88*/ 	.short	0x010a
        /*0d8a*/ 	.byte	0x31
	.zero		1


	//   ....[207]....
        /*0d8c*/ 	.word	0x00002390
        /*0d90*/ 	.word	0x00000000
        /*0d94*/ 	.word	0x00000000
        /*0d98*/ 	.short	0x010a
        /*0d9a*/ 	.byte	0x3f
	.zero		1


	//   ....[208]....
        /*0d9c*/ 	.word	0x000023d0
        /*0da0*/ 	.word	0x00000000
        /*0da4*/ 	.word	0x00000000
        /*0da8*/ 	.short	0x010a
        /*0daa*/ 	.byte	0x3f
	.zero		1


	//   ....[209]....
        /*0dac*/ 	.word	0x00002560
        /*0db0*/ 	.word	0x000000ff
        /*0db4*/ 	.word	0x00000000
        /*0db8*/ 	.short	0x010a
        /*0dba*/ 	.byte	0x04
	.zero		1


	//   ....[210]....
        /*0dbc*/ 	.word	0x000025a0
        /*0dc0*/ 	.word	0x000000ff
        /*0dc4*/ 	.word	0x00000000
        /*0dc8*/ 	.short	0x010a
        /*0dca*/ 	.byte	0x04
	.zero		1


	//   ....[211]....
        /*0dcc*/ 	.word	0x00002690
        /*0dd0*/ 	.word	0x000000ff
        /*0dd4*/ 	.word	0x00000000
        /*0dd8*/ 	.short	0x0101
        /*0dda*/ 	.byte	0x04
	.zero		1


	//   ....[212]....
        /*0ddc*/ 	.word	0x00002790
        /*0de0*/ 	.word	0x00000002
        /*0de4*/ 	.word	0x00000000
        /*0de8*/ 	.short	0x0101
        /*0dea*/ 	.byte	0x30
	.zero		1


	//   ....[213]....
        /*0dec*/ 	.word	0x00002860
        /*0df0*/ 	.word	0x000000ff
        /*0df4*/ 	.word	0x00000000
        /*0df8*/ 	.short	0x0101
        /*0dfa*/ 	.byte	0x06
	.zero		1


	//   ....[214]....
        /*0dfc*/ 	.word	0x000028d0
        /*0e00*/ 	.word	0x000000ff
        /*0e04*/ 	.word	0x00000008
        /*0e08*/ 	.short	0x010a
        /*0e0a*/ 	.byte	0x31
	.zero		1


	//   ....[215]....
        /*0e0c*/ 	.word	0x00003140
        /*0e10*/ 	.word	0x00000000
        /*0e14*/ 	.word	0x00000000
        /*0e18*/ 	.short	0x0101
        /*0e1a*/ 	.byte	0x30
	.zero		1


	//   ....[216]....
        /*0e1c*/ 	.word	0x00003a00
        /*0e20*/ 	.word	0x0000000b
        /*0e24*/ 	.word	0x00000320
        /*0e28*/ 	.short	0x010a
        /*0e2a*/ 	.byte	0x3f
	.zero		1


	//   ....[217]....
        /*0e2c*/ 	.word	0x00003da0
        /*0e30*/ 	.word	0x00000004
        /*0e34*/ 	.word	0x00000678
        /*0e38*/ 	.short	0x0101
        /*0e3a*/ 	.byte	0x3f
	.zero		1


	//   ....[218]....
        /*0e3c*/ 	.word	0x00004500
        /*0e40*/ 	.word	0x00000007
        /*0e44*/ 	.word	0x00000000
        /*0e48*/ 	.short	0x010a
        /*0e4a*/ 	.byte	0x3f
	.zero		1


	//   ....[219]....
        /*0e4c*/ 	.word	0x00004580
        /*0e50*/ 	.word	0x0000000a
        /*0e54*/ 	.word	0x00000000
        /*0e58*/ 	.short	0x010a
        /*0e5a*/ 	.byte	0x3f
	.zero		1


	//   ....[220]....
        /*0e5c*/ 	.word	0x00004610
        /*0e60*/ 	.word	0x00000007
        /*0e64*/ 	.word	0x00000000
        /*0e68*/ 	.short	0x010a
        /*0e6a*/ 	.byte	0x3f
	.zero		1


	//   ....[221]....
        /*0e6c*/ 	.word	0x000046a0
        /*0e70*/ 	.word	0x00000009
        /*0e74*/ 	.word	0x00000000
        /*0e78*/ 	.short	0x010a
        /*0e7a*/ 	.byte	0x3f
	.zero		1


	//   ....[222]....
        /*0e7c*/ 	.word	0x00004760
        /*0e80*/ 	.word	0x00000003
        /*0e84*/ 	.word	0xfffffff8
        /*0e88*/ 	.short	0x010a
        /*0e8a*/ 	.byte	0x3f
	.zero		1


	//   ....[223]....
        /*0e8c*/ 	.word	0x000047b0
        /*0e90*/ 	.word	0x00000000
        /*0e94*/ 	.word	0x00000000
        /*0e98*/ 	.short	0x010a
        /*0e9a*/ 	.byte	0x3f
	.zero		1


	//   ....[224]....
        /*0e9c*/ 	.word	0x00004810
        /*0ea0*/ 	.word	0x00000003
        /*0ea4*/ 	.word	0x00000000
        /*0ea8*/ 	.short	0x010a
        /*0eaa*/ 	.byte	0x3f
	.zero		1


	//   ....[225]....
        /*0eac*/ 	.word	0x00004870
        /*0eb0*/ 	.word	0x00000003
        /*0eb4*/ 	.word	0x00000008
        /*0eb8*/ 	.short	0x010a
        /*0eba*/ 	.byte	0x3f
	.zero		1


	//   ....[226]....
        /*0ebc*/ 	.word	0x00004940
        /*0ec0*/ 	.word	0x0000000b
        /*0ec4*/ 	.word	0x00000320
        /*0ec8*/ 	.short	0x010a
        /*0eca*/ 	.byte	0x3f
	.zero		1


	//   ....[227]....
        /*0ecc*/ 	.word	0x00004a10
        /*0ed0*/ 	.word	0x00000007
        /*0ed4*/ 	.word	0x00000000
        /*0ed8*/ 	.short	0x010a
        /*0eda*/ 	.byte	0x3f
	.zero		1


	//   ....[228]....
        /*0edc*/ 	.word	0x00004a60
        /*0ee0*/ 	.word	0x0000000a
        /*0ee4*/ 	.word	0x00000000
        /*0ee8*/ 	.short	0x010a
        /*0eea*/ 	.byte	0x3f
	.zero		1


	//   ....[229]....
        /*0eec*/ 	.word	0x00004ab0
        /*0ef0*/ 	.word	0x00000007
        /*0ef4*/ 	.word	0x00000000
        /*0ef8*/ 	.short	0x010a
        /*0efa*/ 	.byte	0x3f
	.zero		1


	//   ....[230]....
        /*0efc*/ 	.word	0x00004b00
        /*0f00*/ 	.word	0x00000009
        /*0f04*/ 	.word	0x00000000
        /*0f08*/ 	.short	0x010a
        /*0f0a*/ 	.byte	0x3f
	.zero		1


	//----- nvinfo : EIATTR_NUM_MBARRIERS
	.align		4
.L_35:
        /*0f0c*/ 	.byte	0x03, 0x38
        /*0f0e*/ 	.short	0x00ce


	//----- nvinfo : EIATTR_EXIT_INSTR_OFFSETS
	.align		4
        /*0f10*/ 	.byte	0x04, 0x1c
        /*0f12*/ 	.short	(.L_37 - .L_36)


	//   ....[0]....
.L_36:
        /*0f14*/ 	.word	0x00001dd0


	//   ....[1]....
        /*0f18*/ 	.word	0x00001e30


	//   ....[2]....
        /*0f1c*/ 	.word	0x00003720


	//   ....[3]....
        /*0f20*/ 	.word	0x00003760


	//   ....[4]....
        /*0f24*/ 	.word	0x00004430


	//   ....[5]....
        /*0f28*/ 	.word	0x00004740


	//----- nvinfo : EIATTR_MAX_THREADS
	.align		4
.L_37:
        /*0f2c*/ 	.byte	0x04, 0x05
        /*0f2e*/ 	.short	(.L_39 - .L_38)
.L_38:
        /*0f30*/ 	.word	0x00000180
        /*0f34*/ 	.word	0x00000001
        /*0f38*/ 	.word	0x00000001


	//----- nvinfo : EIATTR_CRS_STACK_SIZE
	.align		4
.L_39:
        /*0f3c*/ 	.byte	0x04, 0x1e
        /*0f3e*/ 	.short	(.L_41 - .L_40)
.L_40:
        /*0f40*/ 	.word	0x00000000


	//----- nvinfo : EIATTR_CBANK_PARAM_SIZE
	.align		4
.L_41:
        /*0f44*/ 	.byte	0x03, 0x19
        /*0f46*/ 	.short	0x0470


	//----- nvinfo : EIATTR_PARAM_CBANK
	.align		4
        /*0f48*/ 	.byte	0x04, 0x0a
        /*0f4a*/ 	.short	(.L_43 - .L_42)
	.align		4
.L_42:
        /*0f4c*/ 	.word	index@(.nv.constant0._ZN7cutlass13device_kernelINS_4gemm6kernel13GemmUniversalIN4cute5tupleIJiiiiEEENS1_10collective13CollectiveMmaINS1_34MainloopSm90TmaGmmaWarpSpecializedILi100ENS5_IJNS4_1CILi1EEESB_SB_EEENS1_32KernelTmaWarpSpecializedPingpongEEENS5_IJNSA_ILi64EEENSA_ILi8EEENSA_ILi32EEEEEEaNS5_IJlSB_lEEEaSJ_NS4_8TiledMMAINS4_8MMA_AtomIJNS4_4SM904GMMA25MMA_64x8x32_S32S8S8_SS_TNEEEENS4_6LayoutISC_NS5_IJNSA_ILi0EEESR_SR_EEEEENS5_IJNS4_10UnderscoreESU_SU_EEEEENS4_13SM90_TMA_LOADENS4_14ComposedLayoutINS4_7SwizzleILi1ELi4ELi3EEENS4_18smem_ptr_flag_bitsILi8EEENSQ_INS5_IJSG_SH_EEENS5_IJSH_SB_EEEEEEEvNS4_8identityESX_S16_vS17_EENS_8epilogue10collective6detail29Sm90TmaWarpSpecializedAdapterINS1A_15DefaultEpilogueIaSJ_SJ_NS19_6thread17LinearCombinationIaLi1EiiLNS1E_9ScaleType4KindE0ELNS_15FloatRoundStyleE2EaEENS1_15EpilogueDefaultEEEEEvvEEEEvNT_6ParamsE)
        /*0f50*/ 	.short	0x0210
        /*0f52*/ 	.short	0x0470


	//----- nvinfo : EIATTR_SW_WAR
	.align		4
.L_43:
        /*0f54*/ 	.byte	0x04, 0x36
        /*0f56*/ 	.short	(.L_45 - .L_44)
.L_44:
        /*0f58*/ 	.word	0x00000008
.L_45:


//--------------------- .nv.callgraph             --------------------------
	.section	.nv.callgraph,"",@"SHT_CUDA_CALLGRAPH"
	.align	4
	.sectionentsize	8
	.align		4
        /*0000*/ 	.word	0x00000000
	.align		4
        /*0004*/ 	.word	0xffffffff
	.align		4
        /*0008*/ 	.word	index@(_ZN7cutlass13device_kernelINS_4gemm6kernel13GemmUniversalIN4cute5tupleIJiiiiEEENS1_10collective13CollectiveMmaINS1_34MainloopSm90TmaGmmaWarpSpecializedILi100ENS5_IJNS4_1CILi1EEESB_SB_EEENS1_32KernelTmaWarpSpecializedPingpongEEENS5_IJNSA_ILi64EEENSA_ILi8EEENSA_ILi32EEEEEEaNS5_IJlSB_lEEEaSJ_NS4_8TiledMMAINS4_8MMA_AtomIJNS4_4SM904GMMA25MMA_64x8x32_S32S8S8_SS_TNEEEENS4_6LayoutISC_NS5_IJNSA_ILi0EEESR_SR_EEEEENS5_IJNS4_10UnderscoreESU_SU_EEEEENS4_13SM90_TMA_LOADENS4_14ComposedLayoutINS4_7SwizzleILi1ELi4ELi3EEENS4_18smem_ptr_flag_bitsILi8EEENSQ_INS5_IJSG_SH_EEENS5_IJSH_SB_EEEEEEEvNS4_8identityESX_S16_vS17_EENS_8epilogue10collective6detail29Sm90TmaWarpSpecializedAdapterINS1A_15DefaultEpilogueIaSJ_SJ_NS19_6thread17LinearCombinationIaLi1EiiLNS1E_9ScaleType4KindE0ELNS_15FloatRoundStyleE2EaEENS1_15EpilogueDefaultEEEEEvvEEEEvNT_6ParamsE)
	.align		4
        /*000c*/ 	.word	index@(__assertfail)
	.align		4
        /*0010*/ 	.word	0x00000000
	.align		4
        /*0014*/ 	.word	0xfffffffe
	.align		4
        /*0018*/ 	.word	0x00000000
	.align		4
        /*001c*/ 	.word	0xfffffffd
	.align		4
        /*0020*/ 	.word	0x00000000
	.align		4
        /*0024*/ 	.word	0xfffffffc


//--------------------- .nv.constant4             --------------------------
	.section	.nv.constant4,"a",@progbits
	.align	8
	.align		8
.nv.constant4:
        /*0000*/ 	.dword	__assertfail
	.align		8
        /*0008*/ 	.dword	__unnamed_1
	.align		8
        /*0010*/ 	.dword	_ZN39_INTERNAL_6055f1bc_4_k_cu_10be6d8d_77384cuda3std3__45__cpo5beginE
	.align		8
        /*0018*/ 	.dword	_ZN39_INTERNAL_6055f1bc_4_k_cu_10be6d8d_77384cuda3std3__45__cpo3endE
	.align		8
        /*0020*/ 	.dword	_ZN39_INTERNAL_6055f1bc_4_k_cu_10be6d8d_77384cuda3std3__45__cpo6cbeginE
	.align		8
        /*0028*/ 	.dword	_ZN39_INTERNAL_6055f1bc_4_k_cu_10be6d8d_77384cuda3std3__45__cpo4cendE
	.align		8
        /*0030*/ 	.dword	_ZN39_INTERNAL_6055f1bc_4_k_cu_10be6d8d_77384cuda3std3__441_GLOBAL__N__6055f1bc_4_k_cu_10be6d8d_77386ignoreE
	.align		8
        /*0038*/ 	.dword	_ZN39_INTERNAL_6055f1bc_4_k_cu_10be6d8d_77384cuda3std3__419piecewise_constructE
	.align		8
        /*0040*/ 	.dword	_ZN39_INTERNAL_6055f1bc_4_k_cu_10be6d8d_77384cuda3std3__48in_placeE
	.align		8
        /*0048*/ 	.dword	_ZN39_INTERNAL_6055f1bc_4_k_cu_10be6d8d_77384cuda3std6ranges3__45__cpo4swapE
	.align		8
        /*0050*/ 	.dword	_ZN39_INTERNAL_6055f1bc_4_k_cu_10be6d8d_77384cuda3std6ranges3__45__cpo9iter_moveE
	.align		8
        /*0058*/ 	.dword	_ZN39_INTERNAL_6055f1bc_4_k_cu_10be6d8d_77384cute7productE
	.align		8
        /*0060*/ 	.dword	_ZN39_INTERNAL_6055f1bc_4_k_cu_10be6d8d_77384cute1_E
	.align		8
        /*0068*/ 	.dword	$str$22
	.align		8
        /*0070*/ 	.dword	$str$23


//--------------------- .text._ZN7cutlass13device_kernelINS_4gemm6kernel13GemmUniversalIN4cute5tupleIJiiiiEEENS1_10collective13CollectiveMmaINS1_34MainloopSm90TmaGmmaWarpSpecializedILi100ENS5_IJNS4_1CILi1EEESB_SB_EEENS1_32KernelTmaWarpSpecializedPingpongEEENS5_IJNSA_ILi64EEENSA_ILi8EEENSA_ILi32EEEEEEaNS5_IJlSB_lEEEaSJ_NS4_8TiledMMAINS4_8MMA_AtomIJNS4_4SM904GMMA25MMA_64x8x32_S32S8S8_SS_TNEEEENS4_6LayoutISC_NS5_IJNSA_ILi0EEESR_SR_EEEEENS5_IJNS4_10UnderscoreESU_SU_EEEEENS4_13SM90_TMA_LOADENS4_14ComposedLayoutINS4_7SwizzleILi1ELi4ELi3EEENS4_18smem_ptr_flag_bitsILi8EEENSQ_INS5_IJSG_SH_EEENS5_IJSH_SB_EEEEEEEvNS4_8identityESX_S16_vS17_EENS_8epilogue10collective6detail29Sm90TmaWarpSpecializedAdapterINS1A_15DefaultEpilogueIaSJ_SJ_NS19_6thread17LinearCombinationIaLi1EiiLNS1E_9ScaleType4KindE0ELNS_15FloatRoundStyleE2EaEENS1_15EpilogueDefaultEEEEEvvEEEEvNT_6ParamsE --------------------------
	.section	.text._ZN7cutlass13device_kernelINS_4gemm6kernel13GemmUniversalIN4cute5tupleIJiiiiEEENS1_10collective13CollectiveMmaINS1_34MainloopSm90TmaGmmaWarpSpecializedILi100ENS5_IJNS4_1CILi1EEESB_SB_EEENS1_32KernelTmaWarpSpecializedPingpongEEENS5_IJNSA_ILi64EEENSA_ILi8EEENSA_ILi32EEEEEEaNS5_IJlSB_lEEEaSJ_NS4_8TiledMMAINS4_8MMA_AtomIJNS4_4SM904GMMA25MMA_64x8x32_S32S8S8_SS_TNEEEENS4_6LayoutISC_NS5_IJNSA_ILi0EEESR_SR_EEEEENS5_IJNS4_10UnderscoreESU_SU_EEEEENS4_13SM90_TMA_LOADENS4_14ComposedLayoutINS4_7SwizzleILi1ELi4ELi3EEENS4_18smem_ptr_flag_bitsILi8EEENSQ_INS5_IJSG_SH_EEENS5_IJSH_SB_EEEEEEEvNS4_8identityESX_S16_vS17_EENS_8epilogue10collective6detail29Sm90TmaWarpSpecializedAdapterINS1A_15DefaultEpilogueIaSJ_SJ_NS19_6thread17LinearCombinationIaLi1EiiLNS1E_9ScaleType4KindE0ELNS_15FloatRoundStyleE2EaEENS1_15EpilogueDefaultEEEEEvvEEEEvNT_6ParamsE,"ax",@progbits
	.align	128
.text._ZN7cutlass13device_kernelINS_4gemm6kernel13GemmUniversalIN4cute5tupleIJiiiiEEENS1_10collective13CollectiveMmaINS1_34MainloopSm90TmaGmmaWarpSpecializedILi100ENS5_IJNS4_1CILi1EEESB_SB_EEENS1_32KernelTmaWarpSpecializedPingpongEEENS5_IJNSA_ILi64EEENSA_ILi8EEENSA_ILi32EEEEEEaNS5_IJlSB_lEEEaSJ_NS4_8TiledMMAINS4_8MMA_AtomIJNS4_4SM904GMMA25MMA_64x8x32_S32S8S8_SS_TNEEEENS4_6LayoutISC_NS5_IJNSA_ILi0EEESR_SR_EEEEENS5_IJNS4_10UnderscoreESU_SU_EEEEENS4_13SM90_TMA_LOADENS4_14ComposedLayoutINS4_7SwizzleILi1ELi4ELi3EEENS4_18smem_ptr_flag_bitsILi8EEENSQ_INS5_IJSG_SH_EEENS5_IJSH_SB_EEEEEEEvNS4_8identityESX_S16_vS17_EENS_8epilogue10collective6detail29Sm90TmaWarpSpecializedAdapterINS1A_15DefaultEpilogueIaSJ_SJ_NS19_6thread17LinearCombinationIaLi1EiiLNS1E_9ScaleType4KindE0ELNS_15FloatRoundStyleE2EaEENS1_15EpilogueDefaultEEEEEvvEEEEvNT_6ParamsE:
        .type           _ZN7cutlass13device_kernelINS_4gemm6kernel13GemmUniversalIN4cute5tupleIJiiiiEEENS1_10collective13CollectiveMmaINS1_34MainloopSm90TmaGmmaWarpSpecializedILi100ENS5_IJNS4_1CILi1EEESB_SB_EEENS1_32KernelTmaWarpSpecializedPingpongEEENS5_IJNSA_ILi64EEENSA_ILi8EEENSA_ILi32EEEEEEaNS5_IJlSB_lEEEaSJ_NS4_8TiledMMAINS4_8MMA_AtomIJNS4_4SM904GMMA25MMA_64x8x32_S32S8S8_SS_TNEEEENS4_6LayoutISC_NS5_IJNSA_ILi0EEESR_SR_EEEEENS5_IJNS4_10UnderscoreESU_SU_EEEEENS4_13SM90_TMA_LOADENS4_14ComposedLayoutINS4_7SwizzleILi1ELi4ELi3EEENS4_18smem_ptr_flag_bitsILi8EEENSQ_INS5_IJSG_SH_EEENS5_IJSH_SB_EEEEEEEvNS4_8identityESX_S16_vS17_EENS_8epilogue10collective6detail29Sm90TmaWarpSpecializedAdapterINS1A_15DefaultEpilogueIaSJ_SJ_NS19_6thread17LinearCombinationIaLi1EiiLNS1E_9ScaleType4KindE0ELNS_15FloatRoundStyleE2EaEENS1_15EpilogueDefaultEEEEEvvEEEEvNT_6ParamsE,@function
        .size           _ZN7cutlass13device_kernelINS_4gemm6kernel13GemmUniversalIN4cute5tupleIJiiiiEEENS1_10collective13CollectiveMmaINS1_34MainloopSm90TmaGmmaWarpSpecializedILi100ENS5_IJNS4_1CILi1EEESB_SB_EEENS1_32KernelTmaWarpSpecializedPingpongEEENS5_IJNSA_ILi64EEENSA_ILi8EEENSA_ILi32EEEEEEaNS5_IJlSB_lEEEaSJ_NS4_8TiledMMAINS4_8MMA_AtomIJNS4_4SM904GMMA25MMA_64x8x32_S32S8S8_SS_TNEEEENS4_6LayoutISC_NS5_IJNSA_ILi0EEESR_SR_EEEEENS5_IJNS4_10UnderscoreESU_SU_EEEEENS4_13SM90_TMA_LOADENS4_14ComposedLayoutINS4_7SwizzleILi1ELi4ELi3EEENS4_18smem_ptr_flag_bitsILi8EEENSQ_INS5_IJSG_SH_EEENS5_IJSH_SB_EEEEEEEvNS4_8identityESX_S16_vS17_EENS_8epilogue10collective6detail29Sm90TmaWarpSpecializedAdapterINS1A_15DefaultEpilogueIaSJ_SJ_NS19_6thread17LinearCombinationIaLi1EiiLNS1E_9ScaleType4KindE0ELNS_15FloatRoundStyleE2EaEENS1_15EpilogueDefaultEEEEEvvEEEEvNT_6ParamsE,(.L_x_82 - _ZN7cutlass13device_kernelINS_4gemm6kernel13GemmUniversalIN4cute5tupleIJiiiiEEENS1_10collective13CollectiveMmaINS1_34MainloopSm90TmaGmmaWarpSpecializedILi100ENS5_IJNS4_1CILi1EEESB_SB_EEENS1_32KernelTmaWarpSpecializedPingpongEEENS5_IJNSA_ILi64EEENSA_ILi8EEENSA_ILi32EEEEEEaNS5_IJlSB_lEEEaSJ_NS4_8TiledMMAINS4_8MMA_AtomIJNS4_4SM904GMMA25MMA_64x8x32_S32S8S8_SS_TNEEEENS4_6LayoutISC_NS5_IJNSA_ILi0EEESR_SR_EEEEENS5_IJNS4_10UnderscoreESU_SU_EEEEENS4_13SM90_TMA_LOADENS4_14ComposedLayoutINS4_7SwizzleILi1ELi4ELi3EEENS4_18smem_ptr_flag_bitsILi8EEENSQ_INS5_IJSG_SH_EEENS5_IJSH_SB_EEEEEEEvNS4_8identityESX_S16_vS17_EENS_8epilogue10collective6detail29Sm90TmaWarpSpecializedAdapterINS1A_15DefaultEpilogueIaSJ_SJ_NS19_6thread17LinearCombinationIaLi1EiiLNS1E_9ScaleType4KindE0ELNS_15FloatRoundStyleE2EaEENS1_15EpilogueDefaultEEEEEvvEEEEvNT_6ParamsE)
        .other          _ZN7cutlass13device_kernelINS_4gemm6kernel13GemmUniversalIN4cute5tupleIJiiiiEEENS1_10collective13CollectiveMmaINS1_34MainloopSm90TmaGmmaWarpSpecializedILi100ENS5_IJNS4_1CILi1EEESB_SB_EEENS1_32KernelTmaWarpSpecializedPingpongEEENS5_IJNSA_ILi64EEENSA_ILi8EEENSA_ILi32EEEEEEaNS5_IJlSB_lEEEaSJ_NS4_8TiledMMAINS4_8MMA_AtomIJNS4_4SM904GMMA25MMA_64x8x32_S32S8S8_SS_TNEEEENS4_6LayoutISC_NS5_IJNSA_ILi0EEESR_SR_EEEEENS5_IJNS4_10UnderscoreESU_SU_EEEEENS4_13SM90_TMA_LOADENS4_14ComposedLayoutINS4_7SwizzleILi1ELi4ELi3EEENS4_18smem_ptr_flag_bitsILi8EEENSQ_INS5_IJSG_SH_EEENS5_IJSH_SB_EEEEEEEvNS4_8identityESX_S16_vS17_EENS_8epilogue10collective6detail29Sm90TmaWarpSpecializedAdapterINS1A_15DefaultEpilogueIaSJ_SJ_NS19_6thread17LinearCombinationIaLi1EiiLNS1E_9ScaleType4KindE0ELNS_15FloatRoundStyleE2EaEENS1_15EpilogueDefaultEEEEEvvEEEEvNT_6ParamsE,@"STO_CUDA_ENTRY STV_DEFAULT"
_ZN7cutlass13device_kernelINS_4gemm6kernel13GemmUniversalIN4cute5tupleIJiiiiEEENS1_10collective13CollectiveMmaINS1_34MainloopSm90TmaGmmaWarpSpecializedILi100ENS5_IJNS4_1CILi1EEESB_SB_EEENS1_32KernelTmaWarpSpecializedPingpongEEENS5_IJNSA_ILi64EEENSA_ILi8EEENSA_ILi32EEEEEEaNS5_IJlSB_lEEEaSJ_NS4_8TiledMMAINS4_8MMA_AtomIJNS4_4SM904GMMA25MMA_64x8x32_S32S8S8_SS_TNEEEENS4_6LayoutISC_NS5_IJNSA_ILi0EEESR_SR_EEEEENS5_IJNS4_10UnderscoreESU_SU_EEEEENS4_13SM90_TMA_LOADENS4_14ComposedLayoutINS4_7SwizzleILi1ELi4ELi3EEENS4_18smem_ptr_flag_bitsILi8EEENSQ_INS5_IJSG_SH_EEENS5_IJSH_SB_EEEEEEEvNS4_8identityESX_S16_vS17_EENS_8epilogue10collective6detail29Sm90TmaWarpSpecializedAdapterINS1A_15DefaultEpilogueIaSJ_SJ_NS19_6thread17LinearCombinationIaLi1EiiLNS1E_9ScaleType4KindE0ELNS_15FloatRoundStyleE2EaEENS1_15EpilogueDefaultEEEEEvvEEEEvNT_6ParamsE:
[----:B------:R-:W0:Y:S01]  /*0000*/  LDC R1, c[0x0][0x28] ;  /* 0x00000a00ff017b82 */ /* 0x000e220000000800 */
[----:B------:R-:W1:Y:S01]  /*0010*/  S2R R3, SR_TID.X ;  /* 0x0000000000037919 */ /* 0x000e620000002100 */
[----:B------:R-:W-:Y:S01]  /*0020*/  ELECT P0, URZ, PT ;  /* 0x00000000003f782f */ /* 0x000fe20003800000 */
[----:B------:R-:W-:Y:S01]  /*0030*/  BSSY B0, `(.L_x_0) ;  /* 0x000000f000007945 */ /* 0x000fe20003800000 */
[--C-:B-1----:R-:W-:Y:S02]  /*0040*/  SHF.R.U32.HI R0, RZ, 0x5, R3.reuse ;  /* 0x00000005ff007819 */ /* 0x102fe40000011603 */
[----:B------:R-:W-:-:S03]  /*0050*/  SHF.R.U32.HI R4, RZ, 0x7, R3 ;  /* 0x00000007ff047819 */ /* 0x000fc60000011603 */
[----:B------:R-:W1:Y:S04]  /*0060*/  SHFL.IDX PT, R2, R0, RZ, 0x1f ;  /* 0x00001fff00027589 */ /* 0x000e6800000e0000 */
[----:B------:R2:W3:Y:S01]  /*0070*/  SHFL.IDX PT, R6, R4, RZ, 0x1f ;  /* 0x00001fff04067589 */ /* 0x0004e200000e0000 */
[----:B-1----:R-:W-:-:S13]  /*0080*/  ISETP.NE.OR P0, PT, R2, RZ, !P0 ;  /* 0x000000ff0200720c */ /* 0x002fda0004705670 */
[----:B0-23--:R-:W-:Y:S05]  /*0090*/  @P0 BRA `(.L_x_1) ;  /* 0x0000000000200947 */ /* 0x00dfea0003800000 */
[----:B------:R-:W-:Y:S02]  /*00a0*/  ULDC.64 UR4, c[0x0][0x198] ;  /* 0x0000660000047ab9 */ /* 0x000fe40000000a00 */
[----:B------:R-:W-:Y:S02]  /*00b0*/  UIADD3 UR6, UP0, UR4, 0xf0, URZ ;  /* 0x000000f004067890 */ /* 0x000fe4000ff1e03f */
[----:B------:R-:W-:Y:S02]  /*00c0*/  UIADD3 UR4, UP1, UR4, 0x1f0, URZ ;  /* 0x000001f004047890 */ /* 0x000fe4000ff3e03f */
[----:B------:R-:W-:Y:S02]  /*00d0*/  UIADD3.X UR7, URZ, UR5, URZ, UP0, !UPT ;  /* 0x000000053f077290 */ /* 0x000fe400087fe43f */
[----:B------:R-:W-:-:S07]  /*00e0*/  UIADD3.X UR5, URZ, UR5, URZ, UP1, !UPT ;  /* 0x000000053f057290 */ /* 0x000fce0008ffe43f */
[----:B------:R0:W-:Y:S02]  /*00f0*/  UTMACCTL.PF [UR6] ;  /* 0x00000000060079b9 */ /* 0x0001e40008040000 */
[----:B------:R0:W-:Y:S02]  /*0100*/  UTMACCTL.PF [UR4] ;  /* 0x00000000040079b9 */ /* 0x0001e40008040000 */
[----:B0-----:R-:W-:Y:S01]  /*0110*/  NOP ;  /* 0x0000000000007918 */ /* 0x001fe20000000000 */
.L_x_1:
[----:B------:R-:W-:Y:S05]  /*0120*/  BSYNC B0 ;  /* 0x0000000000007941 */ /* 0x000fea0003800000 */
.L_x_0:
[----:B------:R-:W0:Y:S02]  /*0130*/  SHFL.IDX PT, R5, R0, RZ, 0x1f ;  /* 0x00001fff00057589 */ /* 0x000e2400000e0000 */
[----:B0-----:R-:W-:-:S13]  /*0140*/  ISETP.NE.AND P0, PT, R5, RZ, PT ;  /* 0x000000ff0500720c */ /* 0x001fda0003f05270 */
[----:B------:R-:W-:Y:S05]  /*0150*/  @P0 BRA `(.L_x_2) ;  /* 0x0000000c00640947 */ /* 0x000fea0003800000 */
[----:B------:R-:W-:Y:S01]  /*0160*/  ELECT P0, URZ, PT ;  /* 0x00000000003f782f */ /* 0x000fe20003800000 */
[----:B------:R-:W-:-:S12]  /*0170*/  BSSY B0, `(.L_x_2) ;  /* 0x00000d7000007945 */ /* 0x000fd80003800000 */
[----:B------:R-:W-:Y:S05]  /*0180*/  @!P0 BRA `(.L_x_3) ;  /* 0x0000000c00548947 */ /* 0x000fea0003800000 */
[----:B------:R-:W0:Y:S01]  /*0190*/  S2UR UR8, SR_CgaCtaId ;  /* 0x00000000000879c3 */ /* 0x000e220000008800 */
[----:B------:R-:W-:Y:S01]  /*01a0*/  UMOV UR4, 0x400 ;  /* 0x0000040000047882 */ /* 0x000fe20000000000 */
[----:B------:R-:W-:Y:S01]  /*01b0*/  UMOV UR5, 0x1 ;  /* 0x0000000100057882 */ /* 0x000fe20000000000 */
[----:B------:R-:W-:Y:S02]  /*01c0*/  UMOV UR6, 0x80 ;  /* 0x0000008000067882 */ /* 0x000fe40000000000 */
[----:B------:R-:W-:-:S04]  /*01d0*/  UIADD3 UR6, -UR6, 0x100000, URZ ;  /* 0x0010000006067890 */ /* 0x000fc8000fffe13f */
[----:B------:R-:W-:Y:S02]  /*01e0*/  USHF.L.U32 UR7, UR6, 0xb, URZ ;  /* 0x0000000b06077899 */ /* 0x000fe4000800063f */
[----:B------:R-:W-:Y:S02]  /*01f0*/  USHF.L.U32 UR6, UR6, 0x1, URZ ;  /* 0x0000000106067899 */ /* 0x000fe4000800063f */
[----:B0-----:R-:W-:Y:S02]  /*0200*/  ULEA UR8, UR8, UR4, 0x18 ;  /* 0x0000000408087291 */ /* 0x001fe4000f8ec03f */
[----:B------:R-:W-:-:S04]  /*0210*/  UIADD3 UR4, -UR5, 0x100000, URZ ;  /* 0x0010000005047890 */ /* 0x000fc8000fffe13f */
[----:B------:R-:W-:Y:S02]  /*0220*/  USHF.L.U32 UR5, UR4, 0xb, URZ ;  /* 0x0000000b04057899 */ /* 0x000fe4000800063f */
[----:B------:R-:W-:Y:S01]  /*0230*/  USHF.L.U32 UR4, UR4, 0x1, URZ ;  /* 0x0000000104047899 */ /* 0x000fe2000800063f */
[----:B------:R-:W0:Y:S11]  /*0240*/  FENCE.VIEW.ASYNC.S ;  /* 0x00000000000073c6 */ /* 0x000e360000000000 */
[----:B0-----:R0:W1:Y:S01]  /*0250*/  SYNCS.EXCH.64 URZ, [UR8], UR4 ;  /* 0x00000004083f75b2 */ /* 0x0010620008000100 */
[----:B------:R0:W2:Y:S01]  /*0260*/  SYNCS.EXCH.64 URZ, [UR8+0x320], UR6 ;  /* 0x00032006083f75b2 */ /* 0x0000a20008000100 */
[----:B------:R0:W3:Y:S01]  /*0270*/  SYNCS.EXCH.64 URZ, [UR8+0x8], UR4 ;  /* 0x00000804083f75b2 */ /* 0x0000e20008000100 */
[----:B------:R0:W4:Y:S01]  /*0280*/  SYNCS.EXCH.64 URZ, [UR8+0x328], UR6 ;  /* 0x00032806083f75b2 */ /* 0x0001220008000100 */
[----:B------:R0:W0:Y:S01]  /*0290*/  SYNCS.EXCH.64 URZ, [UR8+0x10], UR4 ;  /* 0x00001004083f75b2 */ /* 0x0000220008000100 */
        /* <DEDUP_REMOVED lines=195> */
[----:B-1234-:R-:W-:Y:S01]  /*0ed0*/  NOP ;  /* 0x0000000000007918 */ /* 0x01efe20000000000 */
.L_x_3:
[----:B0-----:R-:W-:Y:S05]  /*0ee0*/  BSYNC B0 ;  /* 0x0000000000007941 */ /* 0x001fea0003800000 */
.L_x_2:
[----:B------:R-:W0:Y:S01]  /*0ef0*/  SHFL.IDX PT, R7, R0, RZ, 0x1f ;  /* 0x00001fff00077589 */ /* 0x000e2200000e0000 */
[----:B------:R-:W-:Y:S01]  /*0f00*/  ELECT P0, URZ, PT ;  /* 0x00000000003f782f */ /* 0x000fe20003800000 */
[----:B------:R-:W-:Y:S01]  /*0f10*/  NOP ;  /* 0x0000000000007918 */ /* 0x000fe20000000000 */
[----:B------:R-:W-:Y:S01]  /*0f20*/  ELECT P1, URZ, PT ;  /* 0x00000000003f782f */ /* 0x000fe20003820000 */
[----:B------:R-:W1:Y:S01]  /*0f30*/  SHFL.IDX PT, R5, R0, RZ, 0x1f ;  /* 0x00001fff00057589 */ /* 0x000e6200000e0000 */
[----:B------:R-:W-:Y:S01]  /*0f40*/  UMOV UR4, 0x20 ;  /* 0x0000002000047882 */ /* 0x000fe20000000000 */
[----:B------:R-:W-:Y:S01]  /*0f50*/  UMOV UR11, 0x80 ;  /* 0x00000080000b7882 */ /* 0x000fe20000000000 */
[----:B------:R-:W-:Y:S01]  /*0f60*/  NOP ;  /* 0x0000000000007918 */ /* 0x000fe20000000000 */
[----:B------:R-:W2:Y:S01]  /*0f70*/  SHFL.IDX PT, R4, R4, RZ, 0x1f ;  /* 0x00001fff04047589 */ /* 0x000ea200000e0000 */
[C---:B------:R-:W-:Y:S01]  /*0f80*/  VIADD R37, R6.reuse, 0xffffffff ;  /* 0xffffffff06257836 */ /* 0x040fe20000000000 */
[----:B------:R-:W-:Y:S01]  /*0f90*/  ULDC.64 UR36, c[0x0][0x208] ;  /* 0x0000820000247ab9 */ /* 0x000fe20000000a00 */
[----:B------:R-:W-:-:S03]  /*0fa0*/  ISETP.NE.AND P2, PT, R6, RZ, PT ;  /* 0x000000ff0600720c */ /* 0x000fc60003f45270 */
[----:B------:R-:W-:Y:S02]  /*0fb0*/  ISETP.GE.U32.AND P3, PT, R37, 0x2, PT ;  /* 0x000000022500780c */ /* 0x000fe40003f66070 */
[----:B0-----:R-:W-:Y:S02]  /*0fc0*/  ISETP.NE.OR P0, PT, R7, RZ, !P0 ;  /* 0x000000ff0700720c */ /* 0x001fe40004705670 */
[----:B-1----:R-:W-:Y:S02]  /*0fd0*/  ISETP.NE.OR P1, PT, R5, RZ, !P1 ;  /* 0x000000ff0500720c */ /* 0x002fe40004f25670 */
[----:B------:R-:W-:-:S04]  /*0fe0*/  SHF.R.S32.HI R5, RZ, 0x1f, R2 ;  /* 0x0000001fff057819 */ /* 0x000fc80000011402 */
[----:B------:R-:W-:-:S05]  /*0ff0*/  LEA.HI R5, R5, R2, RZ, 0x2 ;  /* 0x0000000205057211 */ /* 0x000fca00078f10ff */
[----:B------:R-:W-:Y:S01]  /*1000*/  VOTEU.ALL UP0, P0 ;  /* 0x00000000003f7886 */ /* 0x000fe20000000000 */
[----:B------:R-:W-:Y:S01]  /*1010*/  LOP3.LUT R5, R5, 0xfffffffc, RZ, 0xc0, !PT ;  /* 0xfffffffc05057812 */ /* 0x000fe200078ec0ff */
[----:B------:R-:W-:-:S03]  /*1020*/  VOTEU.ALL UP1, P1 ;  /* 0x00000000003f7886 */ /* 0x000fc60000820000 */
[----:B------:R-:W0:Y:S01]  /*1030*/  @!UP0 S2UR UR7, SR_CgaCtaId ;  /* 0x00000000000789c3 */ /* 0x000e220000008800 */
[----:B------:R-:W-:Y:S01]  /*1040*/  @!UP0 UMOV UR6, 0x400 ;  /* 0x0000040000068882 */ /* 0x000fe20000000000 */
[----:B------:R-:W-:-:S04]  /*1050*/  @!UP0 UIADD3 UR4, -UR4, 0x100000, URZ ;  /* 0x0010000004048890 */ /* 0x000fc8000fffe13f */
[----:B------:R-:W-:Y:S02]  /*1060*/  @!UP0 USHF.L.U32 UR5, UR4, 0xb, URZ ;  /* 0x0000000b04058899 */ /* 0x000fe4000800063f */
[----:B------:R-:W-:Y:S01]  /*1070*/  @!UP0 USHF.L.U32 UR4, UR4, 0x1, URZ ;  /* 0x0000000104048899 */ /* 0x000fe2000800063f */
[----:B------:R-:W-:Y:S01]  /*1080*/  IMAD.IADD R0, R2, 0x1, -R5 ;  /* 0x0000000102007824 */ /* 0x000fe200078e0a05 */
[----:B------:R-:W-:Y:S01]  /*1090*/  @!UP1 UMOV UR9, 0x400 ;  /* 0x0000040000099882 */ /* 0x000fe20000000000 */
[----:B------:R-:W-:Y:S01]  /*10a0*/  VOTEU.ALL UP2, P1 ;  /* 0x00000000003f7886 */ /* 0x000fe20000840000 */
[----:B------:R-:W-:Y:S01]  /*10b0*/  VOTEU.ALL UP3, P1 ;  /* 0x00000000003f7886 */ /* 0x000fe20000860000 */
[----:B------:R-:W-:Y:S01]  /*10c0*/  VOTEU.ALL UP4, P1 ;  /* 0x00000000003f7886 */ /* 0x000fe20000880000 */
[----:B------:R-:W1:Y:S01]  /*10d0*/  @!UP1 S2UR UR10, SR_CgaCtaId ;  /* 0x00000000000a99c3 */ /* 0x000e620000008800 */
[----:B------:R-:W-:Y:S01]  /*10e0*/  VOTEU.ALL UP5, P1 ;  /* 0x00000000003f7886 */ /* 0x000fe200008a0000 */
[----:B------:R-:W-:-:S04]  /*10f0*/  SHF.R.S32.HI R2, RZ, 0x1f, R3 ;  /* 0x0000001fff027819 */ /* 0x000fc80000011403 */
[----:B------:R-:W-:-:S04]  /*1100*/  LEA.HI R2, R2, R3, RZ, 0x7 ;  /* 0x0000000302027211 */ /* 0x000fc800078f38ff */
[----:B------:R-:W-:-:S05]  /*1110*/  LOP3.LUT R2, R2, 0xffffff80, RZ, 0xc0, !PT ;  /* 0xffffff8002027812 */ /* 0x000fca00078ec0ff */
[----:B------:R-:W-:Y:S01]  /*1120*/  IMAD.IADD R2, R3, 0x1, -R2 ;  /* 0x0000000103027824 */ /* 0x000fe200078e0a02 */
[----:B0-----:R-:W-:Y:S02]  /*1130*/  @!UP0 ULEA UR8, UR7, UR6, 0x18 ;  /* 0x0000000607088291 */ /* 0x001fe4000f8ec03f */
[----:B------:R-:W-:-:S04]  /*1140*/  @!UP1 UIADD3 UR6, -UR11, 0x100000, URZ ;  /* 0x001000000b069890 */ /* 0x000fc8000fffe13f */
[----:B------:R-:W-:Y:S02]  /*1150*/  @!UP1 USHF.L.U32 UR7, UR6, 0xb, URZ ;  /* 0x0000000b06079899 */ /* 0x000fe4000800063f */
[----:B------:R-:W-:Y:S01]  /*1160*/  @!UP1 USHF.L.U32 UR6, UR6, 0x1, URZ ;  /* 0x0000000106069899 */ /* 0x000fe2000800063f */
[----:B------:R-:W-:Y:S01]  /*1170*/  VOTEU.ALL UP0, P0 ;  /* 0x00000000003f7886 */ /* 0x000fe20000000000 */
[----:B-1----:R-:W-:Y:S01]  /*1180*/  @!UP1 ULEA UR9, UR10, UR9, 0x18 ;  /* 0x000000090a099291 */ /* 0x002fe2000f8ec03f */
[----:B------:R-:W-:Y:S02]  /*1190*/  VOTEU.ALL UP1, P0 ;  /* 0x00000000003f7886 */ /* 0x000fe40000020000 */
[----:B------:R-:W-:Y:S01]  /*11a0*/  ULDC.64 UR10, c[0x0][0x598] ;  /* 0x00016600000a7ab9 */ /* 0x000fe20000000a00 */
[----:B------:R-:W-:Y:S01]  /*11b0*/  ISETP.NE.AND P0, PT, R0, 0x3, PT ;  /* 0x000000030000780c */ /* 0x000fe20003f05270 */
[----:B------:R-:W0:Y:S02]  /*11c0*/  FENCE.VIEW.ASYNC.S ;  /* 0x00000000000073c6 */ /* 0x000e240000000000 */
[----:B0-----:R-:W0:Y:S01]  /*11d0*/  @!UP0 SYNCS.EXCH.64 URZ, [UR8+0x670], UR4 ;  /* 0x00067004083f85b2 */ /* 0x001e220008000100 */
[----:B------:R-:W-:-:S02]  /*11e0*/  ISETP.NE.U32.AND P1, PT, RZ, UR10, PT ;  /* 0x0000000aff007c0c */ /* 0x000fc4000bf25070 */
[----:B------:R-:W-:Y:S02]  /*11f0*/  ISETP.EQ.OR P0, PT, R0, RZ, !P0 ;  /* 0x000000ff0000720c */ /* 0x000fe40004702670 */
[----:B------:R-:W-:Y:S02]  /*1200*/  ISETP.NE.AND.EX P1, PT, RZ, UR11, PT, P1 ;  /* 0x0000000bff007c0c */ /* 0x000fe4000bf25310 */
[----:B------:R-:W-:-:S04]  /*1210*/  ISETP.EQ.AND P0, PT, R6, RZ, P0 ;  /* 0x000000ff0600720c */ /* 0x000fc80000702270 */
[----:B------:R-:W-:-:S04]  /*1220*/  SEL R18, RZ, 0x1, !P0 ;  /* 0x00000001ff127807 */ /* 0x000fc80004000000 */
[----:B------:R-:W-:Y:S01]  /*1230*/  SEL R18, R18, 0x2, P3 ;  /* 0x0000000212127807 */ /* 0x000fe20001800000 */
[----:B------:R2:W0:Y:S01]  /*1240*/  @!UP1 SYNCS.EXCH.64 URZ, [UR8+0x678], UR4 ;  /* 0x00067804083f95b2 */ /* 0x0004220008000100 */
[----:B------:R-:W-:Y:S01]  /*1250*/  NOP ;  /* 0x0000000000007918 */ /* 0x000fe20000000000 */
[----:B--2---:R-:W-:Y:S01]  /*1260*/  R2UR UR8, R4 ;  /* 0x00000000040872ca */ /* 0x004fe200000e0000 */
[----:B------:R1:W0:Y:S01]  /*1270*/  @!UP2 SYNCS.EXCH.64 URZ, [UR9+0x650], UR6 ;  /* 0x00065006093fa5b2 */ /* 0x0002220008000100 */
[----:B------:R1:W0:Y:S01]  /*1280*/  @!UP3 SYNCS.EXCH.64 URZ, [UR9+0x658], UR6 ;  /* 0x00065806093fb5b2 */ /* 0x0002220008000100 */
[----:B------:R1:W0:Y:S01]  /*1290*/  @!UP4 SYNCS.EXCH.64 URZ, [UR9+0x660], UR6 ;  /* 0x00066006093fc5b2 */ /* 0x0002220008000100 */
[----:B------:R1:W0:Y:S01]  /*12a0*/  @!UP5 SYNCS.EXCH.64 URZ, [UR9+0x668], UR6 ;  /* 0x00066806093fd5b2 */ /* 0x0002220008000100 */
[----:B------:R-:W-:Y:S01]  /*12b0*/  NOP ;  /* 0x0000000000007918 */ /* 0x000fe20000000000 */
[----:B0-----:R-:W-:Y:S06]  /*12c0*/  BAR.SYNC.DEFER_BLOCKING 0x0 ;  /* 0x0000000000007b1d */ /* 0x001fec0000010000 */
[----:B-1----:R-:W-:Y:S05]  /*12d0*/  @!P1 BRA `(.L_x_4) ;  /* 0x00000000001c9947 */ /* 0x002fea0003800000 */
[----:B------:R-:W0:Y:S02]  /*12e0*/  LDC.64 R4, c[0x0][0x598] ;  /* 0x00016600ff047b82 */ /* 0x000e240000000a00 */
[----:B0-----:R-:W2:Y:S02]  /*12f0*/  LDG.E.64 R4, desc[UR36][R4.64] ;  /* 0x0000002404047981 */ /* 0x001ea4000c1e1b00 */
[----:B--2---:R-:W-:-:S04]  /*1300*/  ISETP.NE.U32.AND P0, PT, R4, RZ, PT ;  /* 0x000000ff0400720c */ /* 0x004fc80003f05070 */
[----:B------:R-:W-:-:S13]  /*1310*/  ISETP.NE.AND.EX P0, PT, R5, RZ, PT, P0 ;  /* 0x000000ff0500720c */ /* 0x000fda0003f05300 */
[----:B------:R-:W-:Y:S05]  /*1320*/  @!P0 BRA `(.L_x_4) ;  /* 0x0000000000088947 */ /* 0x000fea0003800000 */
[----:B------:R1:W5:Y:S01]  /*1330*/  LD.E R27, desc[UR36][R4.64] ;  /* 0x00000024041b7980 */ /* 0x000362000c101900 */
[----:B------:R-:W-:Y:S05]  /*1340*/  BRA `(.L_x_5) ;  /* 0x0000000000247947 */ /* 0x000fea0003800000 */
.L_x_4:
[----:B------:R-:W-:Y:S02]  /*1350*/  ULDC.64 UR4, c[0x0][0x588] ;  /* 0x0001620000047ab9 */ /* 0x000fe40000000a00 */
[----:B------:R-:W-:-:S04]  /*1360*/  ISETP.NE.U32.AND P0, PT, RZ, UR4, PT ;  /* 0x00000004ff007c0c */ /* 0x000fc8000bf05070 */
[----:B------:R-:W-:-:S13]  /*1370*/  ISETP.NE.AND.EX P0, PT, RZ, UR5, PT, P0 ;  /* 0x00000005ff007c0c */ /* 0x000fda000bf05300 */
[----:B------:R-:W-:Y:S05]  /*1380*/  @!P0 BRA `(.L_x_6) ;  /* 0x00000000000c8947 */ /* 0x000fea0003800000 */
[----:B------:R-:W0:Y:S02]  /*1390*/  LDC.64 R4, c[0x0][0x588] ;  /* 0x00016200ff047b82 */ /* 0x000e240000000a00 */
[----:B0-----:R0:W5:Y:S01]  /*13a0*/  LDG.E R27, desc[UR36][R4.64] ;  /* 0x00000024041b7981 */ /* 0x001162000c1e1900 */
[----:B------:R-:W-:Y:S05]  /*13b0*/  BRA `(.L_x_5) ;  /* 0x0000000000087947 */ /* 0x000fea0003800000 */
.L_x_6:
[----:B------:R-:W-:Y:S02]  /*13c0*/  ULDC UR4, c[0x0][0x580] ;  /* 0x0001600000047ab9 */ /* 0x000fe40000000800 */
[----:B------:R-:W-:-:S07]  /*13d0*/  IMAD.U32 R27, RZ, RZ, UR4 ;  /* 0x00000004ff1b7e24 */ /* 0x000fce000f8e00ff */
.L_x_5:
[----:B------:R-:W-:Y:S02]  /*13e0*/  ULDC.64 UR4, c[0x0][0x5a0] ;  /* 0x0001680000047ab9 */ /* 0x000fe40000000a00 */
[----:B------:R-:W-:-:S04]  /*13f0*/  ISETP.NE.U32.AND P0, PT, RZ, UR4, PT ;  /* 0x00000004ff007c0c */ /* 0x000fc8000bf05070 */
[----:B------:R-:W-:-:S13]  /*1400*/  ISETP.NE.AND.EX P0, PT, RZ, UR5, PT, P0 ;  /* 0x00000005ff007c0c */ /* 0x000fda000bf05300 */
[----:B------:R-:W-:Y:S05]  /*1410*/  @!P0 BRA `(.L_x_7) ;  /* 0x00000000001c8947 */ /* 0x000fea0003800000 */
[----:B01----:R-:W0:Y:S02]  /*1420*/  LDC.64 R4, c[0x0][0x5a0] ;  /* 0x00016800ff047b82 */ /* 0x003e240000000a00 */
[----:B0-----:R-:W2:Y:S02]  /*1430*/  LDG.E.64 R4, desc[UR36][R4.64] ;  /* 0x0000002404047981 */ /* 0x001ea4000c1e1b00 */
[----:B--2---:R-:W-:-:S04]  /*1440*/  ISETP.NE.U32.AND P0, PT, R4, RZ, PT ;  /* 0x000000ff0400720c */ /* 0x004fc80003f05070 */
[----:B------:R-:W-:-:S13]  /*1450*/  ISETP.NE.AND.EX P0, PT, R5, RZ, PT, P0 ;  /* 0x000000ff0500720c */ /* 0x000fda0003f05300 */
[----:B------:R-:W-:Y:S05]  /*1460*/  @!P0 BRA `(.L_x_7) ;  /* 0x0000000000088947 */ /* 0x000fea0003800000 */
[----:B------:R3:W5:Y:S01]  /*1470*/  LD.E R28, desc[UR36][R4.64] ;  /* 0x00000024041c7980 */ /* 0x000762000c101900 */
[----:B------:R-:W-:Y:S05]  /*1480*/  BRA `(.L_x_8) ;  /* 0x0000000000247947 */ /* 0x000fea0003800000 */
.L_x_7:
[----:B------:R-:W-:Y:S02]  /*1490*/  ULDC.64 UR4, c[0x0][0x590] ;  /* 0x0001640000047ab9 */ /* 0x000fe40000000a00 */
[----:B------:R-:W-:-:S04]  /*14a0*/  ISETP.NE.U32.AND P0, PT, RZ, UR4, PT ;  /* 0x00000004ff007c0c */ /* 0x000fc8000bf05070 */
[----:B------:R-:W-:-:S13]  /*14b0*/  ISETP.NE.AND.EX P0, PT, RZ, UR5, PT, P0 ;  /* 0x00000005ff007c0c */ /* 0x000fda000bf05300 */
[----:B------:R-:W-:Y:S05]  /*14c0*/  @!P0 BRA `(.L_x_9) ;  /* 0x00000000000c8947 */ /* 0x000fea0003800000 */
[----:B------:R-:W2:Y:S02]  /*14d0*/  LDC.64 R28, c[0x0][0x590] ;  /* 0x00016400ff1c7b82 */ /* 0x000ea40000000a00 */
[----:B--2---:R2:W5:Y:S01]  /*14e0*/  LDG.E R28, desc[UR36][R28.64] ;  /* 0x000000241c1c7981 */ /* 0x004562000c1e1900 */
[----:B------:R-:W-:Y:S05]  /*14f0*/  BRA `(.L_x_8) ;  /* 0x0000000000087947 */ /* 0x000fea0003800000 */
.L_x_9:
[----:B------:R-:W-:Y:S02]  /*1500*/  ULDC UR4, c[0x0][0x584] ;  /* 0x0001610000047ab9 */ /* 0x000fe40000000800 */
[----:B------:R-:W-:-:S07]  /*1510*/  IMAD.U32 R28, RZ, RZ, UR4 ;  /* 0x00000004ff1c7e24 */ /* 0x000fce000f8e00ff */
.L_x_8:
[----:B------:R-:W4:Y:S01]  /*1520*/  LDC R23, c[0x0][0x65c] ;  /* 0x00019700ff177b82 */ /* 0x000f220000000800 */
[----:B------:R-:W2:Y:S01]  /*1530*/  S2R R14, SR_CTAID.Y ;  /* 0x00000000000e7919 */ /* 0x000ea20000002600 */
[----:B------:R-:W-:Y:S01]  /*1540*/  ULDC UR6, c[0x0][0x28c] ;  /* 0x0000a30000067ab9 */ /* 0x000fe20000000800 */
[----:B------:R-:W-:Y:S01]  /*1550*/  ISETP.NE.AND P0, PT, R6, 0x2, PT ;  /* 0x000000020600780c */ /* 0x000fe20003f05270 */
[----:B------:R-:W-:Y:S01]  /*1560*/  UIADD3 UR6, UR6, 0x1f, URZ ;  /* 0x0000001f06067890 */ /* 0x000fe2000fffe03f */
[----:B01-3--:R-:W0:Y:S01]  /*1570*/  S2R R4, SR_CTAID.X ;  /* 0x0000000000047919 */ /* 0x00be220000002500 */
[----:B------:R-:W-:Y:S01]  /*1580*/  UMOV UR39, URZ ;  /* 0x0000003f00277c82 */ /* 0x000fe20008000000 */
[----:B------:R-:W-:Y:S01]  /*1590*/  UMOV UR38, URZ ;  /* 0x0000003f00267c82 */ /* 0x000fe20008000000 */
[----:B------:R-:W-:Y:S01]  /*15a0*/  USHF.R.S32.HI UR7, URZ, 0x1f, UR6 ;  /* 0x0000001f3f077899 */ /* 0x000fe20008011406 */
[----:B------:R-:W-:-:S03]  /*15b0*/  ULDC.64 UR10, c[0x0][0x650] ;  /* 0x00019400000a7ab9 */ /* 0x000fc60000000a00 */
[----:B------:R-:W-:Y:S01]  /*15c0*/  ULEA.HI UR7, UR7, UR6, URZ, 0x5 ;  /* 0x0000000607077291 */ /* 0x000fe2000f8f283f */
[----:B----4-:R-:W-:-:S04]  /*15d0*/  ISETP.NE.AND P1, PT, R23, 0x1, PT ;  /* 0x000000011700780c */ /* 0x010fc80003f25270 */
[----:B------:R-:W-:-:S09]  /*15e0*/  P2R R5, PR, RZ, 0x2 ;  /* 0x00000002ff057803 */ /* 0x000fd20000000000 */
[----:B------:R-:W0:Y:S01]  /*15f0*/  @P1 LDC R5, c[0x0][0x10] ;  /* 0x00000400ff051b82 */ /* 0x000e220000000800 */
[----:B--2---:R-:W-:Y:S02]  /*1600*/  @P1 IMAD.MOV.U32 R6, RZ, RZ, R14 ;  /* 0x000000ffff061224 */ /* 0x004fe400078e000e */
[----:B------:R-:W-:Y:S02]  /*1610*/  @P1 IMAD.MOV.U32 R7, RZ, RZ, RZ ;  /* 0x000000ffff071224 */ /* 0x000fe400078e00ff */
[----:B------:R-:W-:-:S03]  /*1620*/  @P1 IMAD.MOV.U32 R19, RZ, RZ, RZ ;  /* 0x000000ffff131224 */ /* 0x000fc600078e00ff */
[----:B------:R-:W1:Y:S01]  /*1630*/  @!P1 LDC R9, c[0x0][0xc] ;  /* 0x00000300ff099b82 */ /* 0x000e620000000800 */
[----:B------:R-:W-:Y:S01]  /*1640*/  ULDC UR4, c[0x0][0xc] ;  /* 0x0000030000047ab9 */ /* 0x000fe20000000800 */
[----:B------:R-:W-:Y:S02]  /*1650*/  ULDC UR5, c[0x0][0x10] ;  /* 0x0000040000057ab9 */ /* 0x000fe40000000800 */
[----:B------:R-:W-:-:S04]  /*1660*/  UIMAD.WIDE.U32 UR4, UR4, UR5, URZ ;  /* 0x00000005040472a5 */ /* 0x000fc8000f8e003f */
[----:B------:R-:W2:Y:S01]  /*1670*/  LDC R16, c[0x0][0x14] ;  /* 0x00000500ff107b82 */ /* 0x000ea20000000800 */
[----:B0-----:R-:W-:-:S04]  /*1680*/  @P1 IMAD.WIDE.U32 R6, R4, R5, R6 ;  /* 0x0000000504061225 */ /* 0x001fc800078e0006 */
[----:B------:R-:W-:Y:S02]  /*1690*/  IMAD.MOV.U32 R5, RZ, RZ, RZ ;  /* 0x000000ffff057224 */ /* 0x000fe400078e00ff */
[----:B------:R-:W-:Y:S02]  /*16a0*/  @P1 IMAD.IADD R19, R7, 0x1, R19 ;  /* 0x0000000107131824 */ /* 0x000fe400078e0213 */
[----:B------:R-:W-:Y:S02]  /*16b0*/  @P1 IMAD.MOV.U32 R22, RZ, RZ, R6 ;  /* 0x000000ffff161224 */ /* 0x000fe400078e0006 */
[----:B-1----:R-:W-:-:S04]  /*16c0*/  @!P1 IMAD.WIDE.U32 R6, R9, R14, R4 ;  /* 0x0000000e09069225 */ /* 0x002fc800078e0004 */
[----:B------:R-:W-:Y:S02]  /*16d0*/  @!P1 IMAD.MOV.U32 R22, RZ, RZ, R6 ;  /* 0x000000ffff169224 */ /* 0x000fe400078e0006 */
[C---:B--2---:R-:W-:Y:S02]  /*16e0*/  IMAD R9, R16.reuse, UR5, RZ ;  /* 0x0000000510097c24 */ /* 0x044fe4000f8e02ff */
[----:B------:R-:W-:Y:S01]  /*16f0*/  IMAD.WIDE.U32 R16, R16, UR4, RZ ;  /* 0x0000000410107c25 */ /* 0x000fe2000f8e00ff */
[----:B------:R-:W-:-:S03]  /*1700*/  USHF.R.S32.HI UR4, URZ, 0x5, UR7 ;  /* 0x000000053f047899 */ /* 0x000fc60008011407 */
[----:B------:R-:W-:Y:S02]  /*1710*/  @!P1 IMAD.MOV.U32 R19, RZ, RZ, R7 ;  /* 0x000000ffff139224 */ /* 0x000fe400078e0007 */
[----:B------:R-:W-:Y:S01]  /*1720*/  IMAD.IADD R6, R17, 0x1, R9 ;  /* 0x0000000111067824 */ /* 0x000fe200078e0209 */
[----:B------:R-:W-:Y:S06]  /*1730*/  @P0 BRA `(.L_x_10) ;  /* 0x0000000000200947 */ /* 0x000fec0003800000 */
[----:B------:R-:W-:Y:S01]  /*1740*/  UISETP.GE.U32.AND UP0, UPT, UR4, 0x64, UPT ;  /* 0x000000640400788c */ /* 0x000fe2000bf06070 */
[----:B------:R-:W-:Y:S01]  /*1750*/  IADD3 R22, P0, R22, R16, RZ ;  /* 0x0000001016167210 */ /* 0x000fe20007f1e0ff */
[----:B------:R-:W-:Y:S01]  /*1760*/  UIMAD.WIDE.U32 UR6, UR4, 0x51eb851f, URZ ;  /* 0x51eb851f040678a5 */ /* 0x000fe2000f8e003f */
[----:B------:R-:W-:-:S03]  /*1770*/  UMOV UR38, URZ ;  /* 0x0000003f00267c82 */ /* 0x000fc60008000000 */
[----:B------:R-:W-:Y:S01]  /*1780*/  USHF.R.U32.HI UR6, URZ, 0x5, UR7 ;  /* 0x000000053f067899 */ /* 0x000fe20008011607 */
[----:B------:R-:W-:-:S03]  /*1790*/  IMAD.X R19, R6, 0x1, R19, P0 ;  /* 0x0000000106137824 */ /* 0x000fc600000e0613 */
[----:B------:R-:W-:Y:S02]  /*17a0*/  UIMAD UR39, UR6, -0x64, UR4 ;  /* 0xffffff9c062778a4 */ /* 0x000fe4000f8e0204 */
[----:B------:R-:W-:-:S12]  /*17b0*/  @UP0 ULOP3.LUT UR38, UR6, 0x1, URZ, 0xc0, !UPT ;  /* 0x0000000106260892 */ /* 0x000fd8000f8ec03f */
.L_x_10:
[----:B------:R-:W-:Y:S01]  /*17c0*/  ISETP.GE.U32.AND P0, PT, R22, UR10, PT ;  /* 0x0000000a16007c0c */ /* 0x000fe2000bf06070 */
[----:B------:R-:W-:Y:S01]  /*17d0*/  IMAD.MOV.U32 R24, RZ, RZ, -0x1 ;  /* 0xffffffffff187424 */ /* 0x000fe200078e00ff */
[----:B------:R-:W-:Y:S01]  /*17e0*/  PRMT R7, RZ, 0x7610, R7 ;  /* 0x00007610ff077816 */ /* 0x000fe20000000007 */
[----:B------:R-:W-:Y:S01]  /*17f0*/  IMAD.MOV.U32 R25, RZ, RZ, -0x1 ;  /* 0xffffffffff197424 */ /* 0x000fe200078e00ff */
[----:B------:R-:W-:Y:S01]  /*1800*/  ISETP.GE.U32.AND.EX P0, PT, R19, UR11, PT, P0 ;  /* 0x0000000b13007c0c */ /* 0x000fe2000bf06100 */
[----:B------:R-:W-:-:S12]  /*1810*/  IMAD.MOV.U32 R26, RZ, RZ, -0x1 ;  /* 0xffffffffff1a7424 */ /* 0x000fd800078e00ff */
[----:B------:R-:W-:Y:S05]  /*1820*/  @P0 BRA `(.L_x_11) ;  /* 0x0000000400600947 */ /* 0x000fea0003800000 */
[----:B------:R-:W0:Y:S01]  /*1830*/  LDC.64 R20, c[0x0][0x628] ;  /* 0x00018a00ff147b82 */ /* 0x000e220000000a00 */
[----:B------:R-:W-:Y:S02]  /*1840*/  IMAD.MOV.U32 R8, RZ, RZ, R22 ;  /* 0x000000ffff087224 */ /* 0x000fe400078e0016 */
[----:B------:R-:W-:-:S05]  /*1850*/  IMAD.MOV.U32 R9, RZ, RZ, R19 ;  /* 0x000000ffff097224 */ /* 0x000fca00078e0013 */
[----:B------:R-:W1:Y:S08]  /*1860*/  LDC R24, c[0x0][0x630] ;  /* 0x00018c00ff187b82 */ /* 0x000e700000000800 */
[----:B------:R-:W2:Y:S01]  /*1870*/  LDC.64 R30, c[0x0][0x620] ;  /* 0x00018800ff1e7b82 */ /* 0x000ea20000000a00 */
[----:B0-----:R-:W-:-:S04]  /*1880*/  ISETP.NE.U32.AND P0, PT, R20, RZ, PT ;  /* 0x000000ff1400720c */ /* 0x001fc80003f05070 */
[----:B------:R-:W-:-:S13]  /*1890*/  ISETP.NE.AND.EX P0, PT, R21, RZ, PT, P0 ;  /* 0x000000ff1500720c */ /* 0x000fda0003f05300 */
[----:B-12---:R-:W-:Y:S05]  /*18a0*/  @!P0 BRA `(.L_x_12) ;  /* 0x0000000000288947 */ /* 0x006fea0003800000 */
[----:B------:R-:W0:Y:S02]  /*18b0*/  LDC R7, c[0x0][0x634] ;  /* 0x00018d00ff077b82 */ /* 0x000e240000000800 */
[----:B0-----:R-:W-:-:S05]  /*18c0*/  IADD3 R7, P0, R22, R7, RZ ;  /* 0x0000000716077210 */ /* 0x001fca0007f1e0ff */
[----:B------:R-:W-:-:S04]  /*18d0*/  IMAD.X R15, RZ, RZ, R19, P0 ;  /* 0x000000ffff0f7224 */ /* 0x000fc800000e0613 */
[----:B------:R-:W-:-:S04]  /*18e0*/  IMAD.WIDE.U32 R8, R15, R20, RZ ;  /* 0x000000140f087225 */ /* 0x000fc800078e00ff */
[----:B------:R-:W-:-:S04]  /*18f0*/  IMAD.WIDE.U32 R10, P0, R7, R21, R8 ;  /* 0x00000015070a7225 */ /* 0x000fc80007800008 */
[----:B------:R-:W-:-:S04]  /*1900*/  IMAD.WIDE.U32 R8, R7, R20, RZ ;  /* 0x0000001407087225 */ /* 0x000fc800078e00ff */
[----:B------:R-:W-:Y:S01]  /*1910*/  IMAD.X R13, RZ, RZ, RZ, P0 ;  /* 0x000000ffff0d7224 */ /* 0x000fe200000e06ff */
[----:B------:R-:W-:Y:S01]  /*1920*/  IADD3 RZ, P0, R9, R10, RZ ;  /* 0x0000000a09ff7210 */ /* 0x000fe20007f1e0ff */
[----:B------:R-:W-:-:S04]  /*1930*/  IMAD.MOV.U32 R12, RZ, RZ, R11 ;  /* 0x000000ffff0c7224 */ /* 0x000fc800078e000b */
[----:B------:R-:W-:-:S08]  /*1940*/  IMAD.WIDE.U32.X R8, R15, R21, R12, P0 ;  /* 0x000000150f087225 */ /* 0x000fd000000e040c */
.L_x_12:
[-CC-:B------:R-:W-:Y:S01]  /*1950*/  SHF.R.U64 R35, R8, R24.reuse, R9.reuse ;  /* 0x0000001808237219 */ /* 0x180fe20000001209 */
[----:B------:R-:W0:Y:S01]  /*1960*/  LDC R12, c[0x0][0x618] ;  /* 0x00018600ff0c7b82 */ /* 0x000e220000000800 */
[----:B------:R-:W-:Y:S01]  /*1970*/  SHF.R.U32.HI R7, RZ, R24, R9 ;  /* 0x00000018ff077219 */ /* 0x000fe20000011609 */
[----:B------:R-:W-:Y:S01]  /*1980*/  ULDC UR5, c[0x0][0x150] ;  /* 0x0000540000057ab9 */ /* 0x000fe20000000800 */
[----:B------:R-:W-:Y:S01]  /*1990*/  IADD3 R11, P0, RZ, -R35, RZ ;  /* 0x80000023ff0b7210 */ /* 0x000fe20007f1e0ff */
[----:B------:R-:W-:Y:S01]  /*19a0*/  IMAD.MOV.U32 R8, RZ, RZ, R22 ;  /* 0x000000ffff087224 */ /* 0x000fe200078e0016 */
[----:B------:R-:W-:Y:S01]  /*19b0*/  I2FP.F32.U32 R5, R4 ;  /* 0x0000000400057245 */ /* 0x000fe20000201000 */
[----:B------:R-:W-:Y:S02]  /*19c0*/  IMAD.MOV.U32 R9, RZ, RZ, R19 ;  /* 0x000000ffff097224 */ /* 0x000fe400078e0013 */
[----:B------:R-:W1:Y:S01]  /*19d0*/  LDC.64 R32, c[0x0][0x640] ;  /* 0x00019000ff207b82 */ /* 0x000e620000000a00 */
[----:B------:R-:W-:-:S02]  /*19e0*/  IMAD.X R13, RZ, RZ, ~R7, P0 ;  /* 0x000000ffff0d7224 */ /* 0x000fc400000e0e07 */
[----:B------:R-:W-:Y:S01]  /*19f0*/  FMUL R5, R5, UR5 ;  /* 0x0000000505057c20 */ /* 0x000fe20008400000 */
[----:B------:R-:W-:Y:S01]  /*1a00*/  IMAD.WIDE.U32 R8, R11, R30, R8 ;  /* 0x0000001e0b087225 */ /* 0x000fe200078e0008 */
[----:B------:R-:W-:-:S03]  /*1a10*/  ULDC UR5, c[0x0][0x154] ;  /* 0x0000550000057ab9 */ /* 0x000fc60000000800 */
[----:B------:R-:W-:Y:S01]  /*1a20*/  IMAD R10, R13, R30, RZ ;  /* 0x0000001e0d0a7224 */ /* 0x000fe200078e02ff */
[----:B------:R-:W2:Y:S01]  /*1a30*/  LDC R24, c[0x0][0x608] ;  /* 0x00018200ff187b82 */ /* 0x000ea20000000800 */
[----:B------:R-:W3:Y:S02]  /*1a40*/  F2I.U32.TRUNC.NTZ R5, R5 ;  /* 0x0000000500057305 */ /* 0x000ee4000020f000 */
[----:B------:R-:W-:-:S04]  /*1a50*/  IMAD R11, R11, R31, R10 ;  /* 0x0000001f0b0b7224 */ /* 0x000fc800078e020a */
[----:B------:R-:W-:Y:S01]  /*1a60*/  IMAD.IADD R9, R9, 0x1, R11 ;  /* 0x0000000109097824 */ /* 0x000fe200078e020b */
[----:B------:R-:W4:Y:S01]  /*1a70*/  LDC R7, c[0x0][0x144] ;  /* 0x00005100ff077b82 */ /* 0x000f220000000800 */
[----:B------:R-:W-:-:S03]  /*1a80*/  IMAD.MOV.U32 R11, RZ, RZ, -0x1 ;  /* 0xffffffffff0b7424 */ /* 0x000fc600078e00ff */
[----:B0-----:R-:W-:Y:S02]  /*1a90*/  SHF.R.U64 R20, R8, R12, R9 ;  /* 0x0000000c08147219 */ /* 0x001fe40000001209 */
[----:B------:R-:W-:Y:S02]  /*1aa0*/  I2FP.F32.U32 R8, R14 ;  /* 0x0000000e00087245 */ /* 0x000fe40000201000 */
[----:B------:R-:W0:Y:S01]  /*1ab0*/  LDC R26, c[0x0][0x658] ;  /* 0x00019600ff1a7b82 */ /* 0x000e220000000800 */
[----:B-1----:R-:W-:Y:S01]  /*1ac0*/  ISETP.NE.U32.AND P0, PT, R32, RZ, PT ;  /* 0x000000ff2000720c */ /* 0x002fe20003f05070 */
[----:B---3--:R-:W-:Y:S02]  /*1ad0*/  IMAD.MOV R10, RZ, RZ, -R5 ;  /* 0x000000ffff0a7224 */ /* 0x008fe400078e0a05 */
[----:B------:R-:W-:Y:S01]  /*1ae0*/  FMUL R8, R8, UR5 ;  /* 0x0000000508087c20 */ /* 0x000fe20008400000 */
[----:B------:R-:W-:Y:S01]  /*1af0*/  SHF.R.U32.HI R5, RZ, R12, R9 ;  /* 0x0000000cff057219 */ /* 0x000fe20000011609 */
[----:B------:R-:W-:Y:S01]  /*1b00*/  IMAD.MOV.U32 R9, RZ, RZ, 0x1 ;  /* 0x00000001ff097424 */ /* 0x000fe200078e00ff */
[----:B------:R-:W-:Y:S01]  /*1b10*/  ISETP.NE.AND.EX P0, PT, R33, RZ, PT, P0 ;  /* 0x000000ff2100720c */ /* 0x000fe20003f05300 */
[----:B------:R1:W3:Y:S01]  /*1b20*/  F2I.U32.TRUNC.NTZ R15, R8 ;  /* 0x00000008000f7305 */ /* 0x0002e2000020f000 */
[----:B------:R-:W1:Y:S01]  /*1b30*/  LDC R21, c[0x0][0x148] ;  /* 0x00005200ff157b82 */ /* 0x000e620000000800 */
[----:B--2---:R-:W-:-:S02]  /*1b40*/  SHF.R.U64 R36, R20, R24, R5 ;  /* 0x0000001814247219 */ /* 0x004fc40000001205 */
[----:B------:R-:W-:-:S05]  /*1b50*/  SHF.R.U32.HI R5, RZ, R24, R5 ;  /* 0x00000018ff057219 */ /* 0x000fca0000011605 */
[----:B------:R-:W2:Y:S01]  /*1b60*/  LDC R29, c[0x0][0x600] ;  /* 0x00018000ff1d7b82 */ /* 0x000ea20000000800 */
[----:B----4-:R-:W-:-:S07]  /*1b70*/  IMAD R7, R7, R10, R4 ;  /* 0x0000000a07077224 */ /* 0x010fce00078e0204 */
[----:B------:R-:W4:Y:S01]  /*1b80*/  LDC R30, c[0x0][0x648] ;  /* 0x00019200ff1e7b82 */ /* 0x000f220000000800 */
[-C--:B0-----:R-:W-:Y:S02]  /*1b90*/  SHF.L.U32 R4, R11, R26.reuse, RZ ;  /* 0x0000001a0b047219 */ /* 0x081fe400000006ff */
[--C-:B------:R-:W-:Y:S02]  /*1ba0*/  SHF.R.U64 R24, R36, R26, R5.reuse ;  /* 0x0000001a24187219 */ /* 0x100fe40000001205 */
[----:B------:R-:W-:Y:S02]  /*1bb0*/  LOP3.LUT R13, RZ, R4, RZ, 0x33, !PT ;  /* 0x00000004ff0d7212 */ /* 0x000fe400078e33ff */
[-C--:B------:R-:W-:Y:S01]  /*1bc0*/  SHF.R.U32.HI R5, RZ, R26.reuse, R5 ;  /* 0x0000001aff057219 */ /* 0x080fe20000011605 */
[----:B------:R-:W0:Y:S01]  /*1bd0*/  LDC R31, c[0x0][0x638] ;  /* 0x00018e00ff1f7b82 */ /* 0x000e220000000800 */
[----:B------:R-:W-:Y:S01]  /*1be0*/  SHF.L.U32 R12, R9, R26, RZ ;  /* 0x0000001a090c7219 */ /* 0x000fe200000006ff */
[----:B------:R-:W-:-:S06]  /*1bf0*/  IMAD.MOV.U32 R4, RZ, RZ, R24 ;  /* 0x000000ffff047224 */ /* 0x000fcc00078e0018 */
[----:B------:R-:W0:Y:S01]  /*1c00*/  LDC R34, c[0x0][0x610] ;  /* 0x00018400ff227b82 */ /* 0x000e220000000800 */
[----:B-1-3--:R-:W-:Y:S05]  /*1c10*/  @!P0 BRA `(.L_x_13) ;  /* 0x0000000000288947 */ /* 0x00afea0003800000 */
[----:B------:R-:W1:Y:S02]  /*1c20*/  LDC R11, c[0x0][0x64c] ;  /* 0x00019300ff0b7b82 */ /* 0x000e640000000800 */
[----:B-1----:R-:W-:-:S05]  /*1c30*/  IADD3 R11, P0, R24, R11, RZ ;  /* 0x0000000b180b7210 */ /* 0x002fca0007f1e0ff */
        /* <DEDUP_REMOVED lines=8> */
.L_x_13:
[----:B----4-:R-:W-:Y:S01]  /*1cc0*/  SHF.R.U64 R4, R4, R30, R5 ;  /* 0x0000001e04047219 */ /* 0x010fe20000001205 */
[----:B--2---:R-:W-:Y:S01]  /*1cd0*/  VIADD R5, R29, 0xffffffff ;  /* 0xffffffff1d057836 */ /* 0x004fe20000000000 */
[----:B------:R-:W-:Y:S01]  /*1ce0*/  LOP3.LUT R13, R36, R13, RZ, 0xc0, !PT ;  /* 0x0000000d240d7212 */ /* 0x000fe200078ec0ff */
[----:B------:R-:W-:Y:S02]  /*1cf0*/  IMAD.MOV R15, RZ, RZ, -R15 ;  /* 0x000000ffff0f7224 */ /* 0x000fe400078e0a0f */
[----:B------:R-:W-:Y:S01]  /*1d00*/  IMAD.MOV R8, RZ, RZ, -R4 ;  /* 0x000000ffff087224 */ /* 0x000fe200078e0a04 */
[----:B------:R-:W-:Y:S01]  /*1d10*/  LOP3.LUT R5, R20, R5, RZ, 0xc0, !PT ;  /* 0x0000000514057212 */ /* 0x000fe200078ec0ff */
[----:B------:R-:W-:Y:S02]  /*1d20*/  IMAD R12, R12, R4, R13 ;  /* 0x000000040c0c7224 */ /* 0x000fe400078e020d */
[----:B------:R-:W-:Y:S02]  /*1d30*/  @P1 IMAD R7, R21, R15, R14 ;  /* 0x0000000f15071224 */ /* 0x000fe400078e020e */
[----:B0-----:R-:W-:-:S02]  /*1d40*/  IMAD R4, R8, R31, R24 ;  /* 0x0000001f08047224 */ /* 0x001fc400078e0218 */
[----:B------:R-:W-:Y:S02]  /*1d50*/  IMAD R24, R12, R34, R7 ;  /* 0x000000220c187224 */ /* 0x000fe400078e0207 */
[----:B------:R-:W-:Y:S02]  /*1d60*/  IMAD R5, R4, R29, R5 ;  /* 0x0000001d04057224 */ /* 0x000fe400078e0205 */
[----:B------:R-:W-:Y:S02]  /*1d70*/  IMAD.MOV.U32 R7, RZ, RZ, 0x1 ;  /* 0x00000001ff077424 */ /* 0x000fe400078e00ff */
[----:B------:R-:W-:Y:S01]  /*1d80*/  IMAD.MOV.U32 R26, RZ, RZ, R35 ;  /* 0x000000ffff1a7224 */ /* 0x000fe200078e0023 */
[----:B------:R-:W-:Y:S02]  /*1d90*/  SEL R25, R5, R24, !P1 ;  /* 0x0000001805197207 */ /* 0x000fe40004800000 */
[----:B------:R-:W-:-:S07]  /*1da0*/  SEL R24, R24, R5, !P1 ;  /* 0x0000000518187207 */ /* 0x000fce0004800000 */
.L_x_11:
[----:B------:R-:W-:Y:S05]  /*1db0*/  @!P2 BRA `(.L_x_14) ;  /* 0x000000180060a947 */ /* 0x000fea0003800000 */
[----:B------:R-:W-:-:S13]  /*1dc0*/  ISETP.GT.U32.AND P0, PT, R37, 0x1, PT ;  /* 0x000000012500780c */ /* 0x000fda0003f04070 */
[----:B------:R-:W-:Y:S05]  /*1dd0*/  @P0 EXIT ;  /* 0x000000000000094d */ /* 0x000fea0003800000 */
.L_x_15:
[----:B------:R-:W-:-:S08]  /*1de0*/  NOP ;  /* 0x0000000000007918 */ /* 0x000fd00000000000 */
[----:B------:R-:W0:Y:S02]  /*1df0*/  USETMAXREG.TRY_ALLOC.CTAPOOL UP0, 0xe8 ;  /* 0x000000e8000079c8 */ /* 0x000e240008000600 */
[----:B0-----:R-:W-:-:S13]  /*1e00*/  PLOP3.LUT P0, PT, PT, PT, UP0, 0x80, 0x0 ;  /* 0x000000000000781c */ /* 0x001fda0003f0f008 */
[----:B------:R-:W-:Y:S05]  /*1e10*/  @!P0 BRA `(.L_x_15) ;  /* 0xfffffffc00f08947 */ /* 0x000fea000383ffff */
[----:B------:R-:W-:-:S13]  /*1e20*/  LOP3.LUT P0, RZ, R7, 0xff, RZ, 0xc0, !PT ;  /* 0x000000ff07ff7812 */ /* 0x000fda000780c0ff */
[----:B------:R-:W-:Y:S05]  /*1e30*/  @!P0 EXIT ;  /* 0x000000000000894d */ /* 0x000fea0003800000 */
[----:B------:R-:W0:Y:S01]  /*1e40*/  S2UR UR5, SR_CgaCtaId ;  /* 0x00000000000579c3 */ /* 0x000e220000008800 */
[----:B------:R-:W-:Y:S01]  /*1e50*/  SHF.R.S32.HI R3, RZ, 0x1f, R2 ;  /* 0x0000001fff037819 */ /* 0x000fe20000011402 */
[----:B------:R-:W-:Y:S01]  /*1e60*/  ULDC.64 UR6, c[0x0][0x5c8] ;  /* 0x0001720000067ab9 */ /* 0x000fe20000000a00 */
[----:B------:R-:W-:Y:S01]  /*1e70*/  UMOV UR42, 0x400 ;  /* 0x00000400002a7882 */ /* 0x000fe20000000000 */
[----:B------:R-:W-:Y:S01]  /*1e80*/  USHF.L.U64.HI UR40, UR6, 0x3, UR7 ;  /* 0x0000000306287899 */ /* 0x000fe20008010207 */
[CC--:B------:R-:W-:Y:S01]  /*1e90*/  LEA.HI R0, R3.reuse, R2.reuse, RZ, 0x2 ;  /* 0x0000000203007211 */ /* 0x0c0fe200078f10ff */
[----:B------:R-:W-:Y:S01]  /*1ea0*/  USHF.L.U32 UR41, UR6, 0x3, URZ ;  /* 0x0000000306297899 */ /* 0x000fe2000800063f */
[----:B------:R-:W-:Y:S01]  /*1eb0*/  LEA.HI R4, R3, R2, RZ, 0x5 ;  /* 0x0000000203047211 */ /* 0x000fe200078f28ff */
[----:B------:R-:W1:Y:S01]  /*1ec0*/  LDC R29, c[0x0][0x658] ;  /* 0x00019600ff1d7b82 */ /* 0x000e620000000800 */
[--C-:B------:R-:W-:Y:S01]  /*1ed0*/  SHF.R.S32.HI R30, RZ, 0x2, R0.reuse ;  /* 0x00000002ff1e7819 */ /* 0x100fe20000011400 */
[----:B------:R-:W-:Y:S01]  /*1ee0*/  UISETP.LT.AND UP0, UPT, UR4, 0x1, UPT ;  /* 0x000000010400788c */ /* 0x000fe2000bf01270 */
[----:B------:R-:W-:Y:S01]  /*1ef0*/  SHF.R.S32.HI R5, RZ, 0x1f, R0 ;  /* 0x0000001fff057819 */ /* 0x000fe20000011400 */
[----:B------:R-:W-:Y:S01]  /*1f00*/  UIADD3 UR6, UR8, -0x1, URZ ;  /* 0xffffffff08067890 */ /* 0x000fe2000fffe03f */
[----:B------:R-:W-:Y:S01]  /*1f10*/  LOP3.LUT R3, R0, 0xfffffffc, RZ, 0xc0, !PT ;  /* 0xfffffffc00037812 */ /* 0x000fe200078ec0ff */
[----:B------:R-:W-:Y:S01]  /*1f20*/  USEL UR43, UR4, 0x1, UP0 ;  /* 0x00000001042b7887 */ /* 0x000fe20008000000 */
[----:B------:R-:W-:Y:S01]  /*1f30*/  LEA.HI R5, R5, R30, RZ, 0x3 ;  /* 0x0000001e05057211 */ /* 0x000fe200078f18ff */
[----:B------:R-:W2:Y:S01]  /*1f40*/  LDC R40, c[0x0][0x288] ;  /* 0x0000a200ff287b82 */ /* 0x000ea20000000800 */
[----:B------:R-:W-:Y:S01]  /*1f50*/  UISETP.NE.AND UP0, UPT, UR6, URZ, UPT ;  /* 0x0000003f0600728c */ /* 0x000fe2000bf05270 */
[----:B------:R-:W-:Y:S01]  /*1f60*/  IMAD.IADD R3, R2, 0x1, -R3 ;  /* 0x0000000102037824 */ /* 0x000fe200078e0a03 */
[----:B------:R-:W-:Y:S01]  /*1f70*/  LOP3.LUT R5, R5, 0xfffffff8, RZ, 0xc0, !PT ;  /* 0xfffffff805057812 */ /* 0x000fe200078ec0ff */
[----:B------:R-:W-:Y:S01]  /*1f80*/  IMAD.MOV.U32 R2, RZ, RZ, -0x1 ;  /* 0xffffffffff027424 */ /* 0x000fe200078e00ff */
[----:B------:R-:W-:Y:S01]  /*1f90*/  USEL UR9, URZ, 0x1, UP0 ;  /* 0x000000013f097887 */ /* 0x000fe20008000000 */
[----:B------:R-:W-:Y:S01]  /*1fa0*/  IMAD.SHL.U32 R36, R3, 0x2, RZ ;  /* 0x0000000203247824 */ /* 0x000fe200078e00ff */
[----:B------:R-:W-:Y:S01]  /*1fb0*/  ULDC UR10, c[0x0][0x284] ;  /* 0x0000a100000a7ab9 */ /* 0x000fe20000000800 */
[----:B0-----:R-:W-:Y:S01]  /*1fc0*/  ULEA UR42, UR5, UR42, 0x18 ;  /* 0x0000002a052a7291 */ /* 0x001fe2000f8ec03f */
[----:B------:R-:W-:Y:S01]  /*1fd0*/  IMAD.IADD R30, R30, 0x1, -R5 ;  /* 0x000000011e1e7824 */ /* 0x000fe200078e0a05 */
[----:B------:R-:W-:Y:S01]  /*1fe0*/  USHF.L.U32 UR5, UR6, 0x3, URZ ;  /* 0x0000000306057899 */ /* 0x000fe2000800063f */
[----:B------:R-:W-:Y:S01]  /*1ff0*/  SHF.R.S32.HI R5, RZ, 0x5, R4 ;  /* 0x00000005ff057819 */ /* 0x000fe20000011404 */
[----:B------:R-:W-:Y:S01]  /*2000*/  UIADD3 UR6, UR42, 0x780, URZ ;  /* 0x000007802a067890 */ /* 0x000fe2000fffe03f */
[----:B------:R-:W-:Y:S01]  /*2010*/  IMAD.MOV.U32 R4, RZ, RZ, 0x1 ;  /* 0x00000001ff047424 */ /* 0x000fe200078e00ff */
[----:B------:R-:W-:Y:S01]  /*2020*/  UIADD3 UR7, UR42, 0x32780, URZ ;  /* 0x000327802a077890 */ /* 0x000fe2000fffe03f */
[--C-:B------:R-:W-:Y:S01]  /*2030*/  SHF.R.S32.HI R31, RZ, 0x1f, R30.reuse ;  /* 0x0000001fff1f7819 */ /* 0x100fe2000001141e */
[----:B------:R-:W-:Y:S01]  /*2040*/  USHF.R.U32.HI UR6, URZ, 0x4, UR6 ;  /* 0x000000043f067899 */ /* 0x000fe20008011606 */
[C-C-:B------:R-:W-:Y:S01]  /*2050*/  IMAD R0, R5.reuse, -0x10, -R30.reuse ;  /* 0xfffffff005007824 */ /* 0x140fe200078e0a1e */
[----:B------:R-:W-:Y:S01]  /*2060*/  USHF.R.U32.HI UR7, URZ, 0x4, UR7 ;  /* 0x000000043f077899 */ /* 0x000fe20008011607 */
[-C--:B-1----:R-:W-:Y:S01]  /*2070*/  SHF.L.U32 R2, R2, R29.reuse, RZ ;  /* 0x0000001d02027219 */ /* 0x082fe200000006ff */
[----:B------:R-:W-:Y:S01]  /*2080*/  UIADD3 UR48, UR42, 0x650, URZ ;  /* 0x000006502a307890 */ /* 0x000fe2000fffe03f */
[----:B------:R-:W-:Y:S01]  /*2090*/  IMAD.WIDE R30, R5, 0x10, R30 ;  /* 0x00000010051e7825 */ /* 0x000fe200078e021e */
[----:B------:R-:W-:Y:S01]  /*20a0*/  ULOP3.LUT UR5, UR5, 0x8, URZ, 0xc0, !UPT ;  /* 0x0000000805057892 */ /* 0x000fe2000f8ec03f */
[----:B------:R-:W-:Y:S01]  /*20b0*/  SHF.L.U32 R29, R4, R29, RZ ;  /* 0x0000001d041d7219 */ /* 0x000fe200000006ff */
[----:B------:R-:W-:Y:S01]  /*20c0*/  ULOP3.LUT UR6, UR6, 0x3fff, URZ, 0xc0, !UPT ;  /* 0x00003fff06067892 */ /* 0x000fe2000f8ec03f */
[----:B------:R-:W-:Y:S01]  /*20d0*/  SHF.L.U64.HI R38, R16, 0x1, R6 ;  /* 0x0000000110267819 */ /* 0x000fe20000010206 */
[----:B------:R-:W-:Y:S01]  /*20e0*/  ULOP3.LUT UR7, UR7, 0x3fff, URZ, 0xc0, !UPT ;  /* 0x00003fff07077892 */ /* 0x000fe2000f8ec03f */
[----:B--2---:R-:W-:Y:S01]  /*20f0*/  IMAD R40, R3, -0x2, R40 ;  /* 0xfffffffe03287824 */ /* 0x004fe200078e0228 */
[----:B------:R-:W-:Y:S01]  /*2100*/  LOP3.LUT R43, R18, 0x1, RZ, 0xfc, !PT ;  /* 0x00000001122b7812 */ /* 0x000fe200078efcff */
[----:B------:R-:W-:Y:S01]  /*2110*/  IMAD.U32 R44, RZ, RZ, UR9 ;  /* 0x00000009ff2c7e24 */ /* 0x000fe2000f8e00ff */
[----:B------:R-:W-:Y:S01]  /*2120*/  LOP3.LUT R39, RZ, R2, RZ, 0x33, !PT ;  /* 0x00000002ff277212 */ /* 0x000fe200078e33ff */
[----:B------:R-:W-:Y:S01]  /*2130*/  VIADD R41, R0, UR10 ;  /* 0x0000000a00297c36 */ /* 0x000fe20008000000 */
[----:B------:R-:W-:Y:S01]  /*2140*/  SHF.R.S32.HI R37, RZ, 0x1f, R36 ;  /* 0x0000001fff257819 */ /* 0x000fe20000011424 */
[----:B------:R-:W-:-:S02]  /*2150*/  USHF.L.U32 UR47, UR4, 0x1, URZ ;  /* 0x00000001042f7899 */ /* 0x000fc4000800063f */
[----:B------:R-:W-:Y:S02]  /*2160*/  UIADD3 UR43, -UR43, UR4, URZ ;  /* 0x000000042b2b7290 */ /* 0x000fe4000fffe13f */
[----:B------:R-:W-:Y:S02]  /*2170*/  ULEA UR49, UR8, UR48, 0x3 ;  /* 0x0000003008317291 */ /* 0x000fe4000f8e183f */
[----:B------:R-:W-:Y:S02]  /*2180*/  ULOP3.LUT UR50, UR5, 0x8, URZ, 0x3c, !UPT ;  /* 0x0000000805327892 */ /* 0x000fe4000f8e3c3f */
[----:B------:R-:W-:Y:S02]  /*2190*/  ULOP3.LUT UR44, UR5, 0x18, URZ, 0x3c, !UPT ;  /* 0x00000018052c7892 */ /* 0x000fe4000f8e3c3f */
[----:B------:R-:W-:Y:S02]  /*21a0*/  ULOP3.LUT UR45, UR6, 0x10000, URZ, 0xfc, !UPT ;  /* 0x00010000062d7892 */ /* 0x000fe4000f8efc3f */
[----:B------:R-:W-:-:S12]  /*21b0*/  ULOP3.LUT UR46, UR7, 0x10000, URZ, 0xfc, !UPT ;  /* 0x00010000072e7892 */ /* 0x000fd8000f8efc3f */
.L_x_47:
[----:B------:R-:W-:-:S04]  /*21c0*/  SHF.L.U32 R0, R44, 0x1f, RZ ;  /* 0x0000001f2c007819 */ /* 0x000fc800000006ff */
[----:B0-----:R-:W0:Y:S02]  /*21d0*/  SYNCS.PHASECHK.TRANS64.TRYWAIT P0, [UR49+-0x8], R0 ;  /* 0xfffff800ff0075a7 */ /* 0x001e240008000171 */
[----:B0123--:R-:W-:Y:S05]  /*21e0*/  @!P0 BRA `(.L_x_16) ;  /* 0x0000002400588947 */ /* 0x00ffea0003800000 */
.L_x_68:
[----:B------:R-:W-:Y:S02]  /*21f0*/  ULDC UR4, c[0x0][0x28c] ;  /* 0x0000a30000047ab9 */ /* 0x000fe40000000800 */
[----:B------:R-:W-:-:S13]  /*2200*/  ISETP.LT.AND P0, PT, RZ, UR4, PT ;  /* 0x00000004ff007c0c */ /* 0x000fda000bf01270 */
[----:B------:R-:W-:Y:S05]  /*2210*/  @P0 BRA `(.L_x_17) ;  /* 0x0000000000400947 */ /* 0x000fea0003800000 */
[----:B0-----:R-:W-:Y:S01]  /*2220*/  MOV R0, 0x0 ;  /* 0x0000000000007802 */ /* 0x001fe20000000f00 */
[----:B------:R-:W-:Y:S01]  /*2230*/  ULDC.64 UR4, c[0x4][0x68] ;  /* 0x01001a0000047ab9 */ /* 0x000fe20000000a00 */
[----:B------:R-:W-:Y:S01]  /*2240*/  ULDC.64 UR6, c[0x4][0x8] ;  /* 0x0100020000067ab9 */ /* 0x000fe20000000a00 */
[----:B------:R-:W-:Y:S01]  /*2250*/  IMAD.U32 R4, RZ, RZ, UR4 ;  /* 0x00000004ff047e24 */ /* 0x000fe2000f8e00ff */
[----:B------:R0:W1:Y:S01]  /*2260*/  LDC.64 R2, c[0x4][R0] ;  /* 0x0100000000027b82 */ /* 0x0000620000000a00 */
[----:B------:R-:W-:Y:S01]  /*2270*/  IMAD.U32 R5, RZ, RZ, UR5 ;  /* 0x00000005ff057e24 */ /* 0x000fe2000f8e00ff */
[----:B------:R-:W-:Y:S01]  /*2280*/  ULDC.64 UR4, c[0x4][0x70] ;  /* 0x01001c0000047ab9 */ /* 0x000fe20000000a00 */
[----:B------:R-:W-:Y:S02]  /*2290*/  IMAD.U32 R10, RZ, RZ, UR6 ;  /* 0x00000006ff0a7e24 */ /* 0x000fe4000f8e00ff */
[----:B------:R-:W-:Y:S02]  /*22a0*/  IMAD.U32 R6, RZ, RZ, UR4 ;  /* 0x00000004ff067e24 */ /* 0x000fe4000f8e00ff */
[----:B------:R-:W-:-:S02]  /*22b0*/  IMAD.U32 R7, RZ, RZ, UR5 ;  /* 0x00000005ff077e24 */ /* 0x000fc4000f8e00ff */
[----:B------:R-:W-:Y:S02]  /*22c0*/  IMAD.U32 R11, RZ, RZ, UR7 ;  /* 0x00000007ff0b7e24 */ /* 0x000fe4000f8e00ff */
[----:B------:R-:W-:Y:S02]  /*22d0*/  IMAD.MOV.U32 R8, RZ, RZ, 0x1e1 ;  /* 0x000001e1ff087424 */ /* 0x000fe400078e00ff */
[----:B------:R-:W-:Y:S02]  /*22e0*/  IMAD.MOV.U32 R12, RZ, RZ, 0x1 ;  /* 0x00000001ff0c7424 */ /* 0x000fe400078e00ff */
[----:B0-----:R-:W-:-:S07]  /*22f0*/  IMAD.MOV.U32 R13, RZ, RZ, RZ ;  /* 0x000000ffff0d7224 */ /* 0x001fce00078e00ff */
[----:B------:R-:W-:-:S07]  /*2300*/  LEPC R20, `(.L_x_17) ;  /* 0x000000001014794e */ /* 0x000fce0000000000 */
[----:B-1---5:R-:W-:Y:S05]  /*2310*/  CALL.ABS.NOINC R2 ;  /* 0x0000000002007343 */ /* 0x022fea0003c00000 */
.L_x_17:
[----:B------:R-:W-:-:S13]  /*2320*/  ISETP.NE.AND P0, PT, R43, 0x3, PT ;  /* 0x000000032b00780c */ /* 0x000fda0003f05270 */
[----:B------:R-:W-:Y:S05]  /*2330*/  @!P0 BRA `(.L_x_18) ;  /* 0x0000000000048947 */ /* 0x000fea0003800000 */
[----:B------:R-:W-:Y:S01]  /*2340*/  BPT.TRAP 0x1 ;  /* 0x000000040000795c */ /* 0x000fe20000300000 */
.L_x_18:
[----:B0-----:R-:W-:Y:S02]  /*2350*/  IMAD.U32 R0, RZ, RZ, UR39 ;  /* 0x00000027ff007e24 */ /* 0x001fe4000f8e00ff */
[----:B------:R-:W-:-:S03]  /*2360*/  IMAD.U32 R3, RZ, RZ, UR38 ;  /* 0x00000026ff037e24 */ /* 0x000fc6000f8e00ff */
[----:B------:R-:W-:Y:S02]  /*2370*/  LEA R0, R0, UR42, 0x3 ;  /* 0x0000002a00007c11 */ /* 0x000fe4000f8e18ff */
[----:B------:R-:W-:-:S04]  /*2380*/  SHF.L.U32 R3, R3, 0x1f, RZ ;  /* 0x0000001f03037819 */ /* 0x000fc800000006ff */
[----:B------:R0:W1:Y:S01]  /*2390*/  SYNCS.PHASECHK.TRANS64.TRYWAIT P1, [R0+URZ], R3 ;  /* 0x00000003000075a7 */ /* 0x000062000802017f */
[----:B------:R-:W-:Y:S05]  /*23a0*/  @!P0 BRA `(.L_x_19) ;  /* 0x0000000000048947 */ /* 0x000fea0003800000 */
[----:B------:R-:W-:Y:S01]  /*23b0*/  BPT.TRAP 0x1 ;  /* 0x000000040000795c */ /* 0x000fe20000300000 */
.L_x_19:
[----:B-1----:R-:W-:Y:S05]  /*23c0*/  @P1 BRA `(.L_x_20) ;  /* 0x0000000000081947 */ /* 0x002fea0003800000 */
[----:B------:R-:W1:Y:S02]  /*23d0*/  SYNCS.PHASECHK.TRANS64.TRYWAIT P1, [R0+URZ], R3 ;  /* 0x00000003000075a7 */ /* 0x000e64000802017f */
[----:B-1----:R-:W-:Y:S05]  /*23e0*/  @!P1 BRA `(.L_x_21) ;  /* 0x0000002000f09947 */ /* 0x002fea0003800000 */
.L_x_20:
[----:B------:R-:W-:Y:S05]  /*23f0*/  WARPSYNC.ALL ;  /* 0x0000000000007948 */ /* 0x000fea0003800000 */
[----:B------:R-:W-:Y:S01]  /*2400*/  ULEA UR4, UR39, UR45, 0x7 ;  /* 0x0000002d27047291 */ /* 0x000fe2000f8e383f */
[----:B------:R-:W-:Y:S01]  /*2410*/  WARPGROUP.ARRIVE ;  /* 0x00000000000079c5 */ /* 0x000fe20000000000 */
[----:B------:R-:W-:Y:S01]  /*2420*/  ULEA UR6, UR39, UR46, 0x4 ;  /* 0x0000002e27067291 */ /* 0x000fe2000f8e203f */
[----:B01----:R-:W-:Y:S01]  /*2430*/  IMAD.U32 R0, RZ, RZ, UR43 ;  /* 0x0000002bff007e24 */ /* 0x003fe2000f8e00ff */
[----:B------:R-:W-:Y:S01]  /*2440*/  UMOV UR5, 0xc0000010 ;  /* 0xc000001000057882 */ /* 0x000fe20000000000 */
[----:B------:R-:W-:-:S03]  /*2450*/  UMOV UR7, 0xc0000000 ;  /* 0xc000000000077882 */ /* 0x000fc60000000000 */
[----:B------:R-:W-:-:S03]  /*2460*/  ISETP.GE.AND P1, PT, R0, 0x1, PT ;  /* 0x000000010000780c */ /* 0x000fc60003f26270 */
[----:B------:R-:W-:Y:S03]  /*2470*/  IGMMA.64x8x32.S8.S8 R32, gdesc[UR4], RZ, !UPT, gsb0 ;  /* 0x00000000042079f1 */ /* 0x000fe6000c0410ff */
[----:B------:R-:W-:-:S07]  /*2480*/  WARPGROUP.DEPBAR.LE gsb0, 0x0 ;  /* 0x00008000000079c5 */ /* 0x000fce0000010000 */
[----:B------:R-:W-:Y:S05]  /*2490*/  @!P1 BRA `(.L_x_22) ;  /* 0x0000000000b49947 */ /* 0x000fea0003800000 */
[----:B------:R-:W-:Y:S01]  /*24a0*/  UIADD3 UR4, UR39, 0x1, URZ ;  /* 0x0000000127047890 */ /* 0x000fe2000fffe03f */
[----:B------:R-:W-:Y:S01]  /*24b0*/  IMAD.U32 R0, RZ, RZ, UR43 ;  /* 0x0000002bff007e24 */ /* 0x000fe2000f8e00ff */
[----:B------:R-:W-:Y:S02]  /*24c0*/  UMOV UR9, UR39 ;  /* 0x0000002700097c82 */ /* 0x000fe40008000000 */
[----:B------:R-:W-:-:S04]  /*24d0*/  UISETP.NE.AND UP0, UPT, UR4, 0x64, UPT ;  /* 0x000000640400788c */ /* 0x000fc8000bf05270 */
[----:B------:R-:W-:Y:S02]  /*24e0*/  USEL UR5, URZ, 0x1, UP0 ;  /* 0x000000013f057887 */ /* 0x000fe40008000000 */
[----:B------:R-:W-:Y:S02]  /*24f0*/  USEL UR8, UR4, URZ, UP0 ;  /* 0x0000003f04087287 */ /* 0x000fe40008000000 */
[----:B------:R-:W-:-:S06]  /*2500*/  ULOP3.LUT UR5, UR38, UR5, URZ, 0x3c, !UPT ;  /* 0x0000000526057292 */ /* 0x000fcc000f8e3c3f */
[----:B------:R-:W-:-:S07]  /*2510*/  IMAD.U32 R4, RZ, RZ, UR5 ;  /* 0x00000005ff047e24 */ /* 0x000fce000f8e00ff */
.L_x_29:
[----:B01----:R-:W-:Y:S05]  /*2520*/  @!P0 BRA `(.L_x_23) ;  /* 0x0000000000048947 */ /* 0x003fea0003800000 */
[----:B------:R-:W-:Y:S01]  /*2530*/  BPT.TRAP 0x1 ;  /* 0x000000040000795c */ /* 0x000fe20000300000 */
.L_x_23:
[----:B------:R-:W-:Y:S01]  /*2540*/  ULEA UR4, UR8, UR42, 0x3 ;  /* 0x0000002a08047291 */ /* 0x000fe2000f8e183f */
[----:B------:R-:W-:-:S08]  /*2550*/  SHF.L.U32 R2, R4, 0x1f, RZ ;  /* 0x0000001f04027819 */ /* 0x000fd000000006ff */
[----:B------:R0:W1:Y:S01]  /*2560*/  SYNCS.PHASECHK.TRANS64.TRYWAIT P1, [UR4], R2 ;  /* 0x00000002ff0075a7 */ /* 0x0000620008020144 */
[----:B------:R-:W-:Y:S05]  /*2570*/  @!P0 BRA `(.L_x_24) ;  /* 0x0000000000048947 */ /* 0x000fea0003800000 */
[----:B------:R-:W-:Y:S01]  /*2580*/  BPT.TRAP 0x1 ;  /* 0x000000040000795c */ /* 0x000fe20000300000 */
.L_x_24:
[----:B-1----:R-:W-:Y:S05]  /*2590*/  @P1 BRA `(.L_x_25) ;  /* 0x0000000000081947 */ /* 0x002fea0003800000 */
[----:B------:R-:W1:Y:S02]  /*25a0*/  SYNCS.PHASECHK.TRANS64.TRYWAIT P1, [UR4], R2 ;  /* 0x00000002ff0075a7 */ /* 0x000e640008020144 */
[----:B-1----:R-:W-:Y:S05]  /*25b0*/  @!P1 BRA `(.L_x_26) ;  /* 0x0000002000909947 */ /* 0x002fea0003800000 */
.L_x_25:
[----:B------:R-:W-:Y:S01]  /*25c0*/  ULEA UR4, UR8, UR45, 0x7 ;  /* 0x0000002d08047291 */ /* 0x000fe2000f8e383f */
[----:B------:R-:W-:Y:S01]  /*25d0*/  WARPGROUP.ARRIVE ;  /* 0x00000000000079c5 */ /* 0x000fe20000000000 */
[----:B------:R-:W-:Y:S01]  /*25e0*/  ULEA UR6, UR8, UR46, 0x4 ;  /* 0x0000002e08067291 */ /* 0x000fe2000f8e203f */
[----:B------:R-:W-:Y:S01]  /*25f0*/  UMOV UR5, 0xc0000010 ;  /* 0xc000001000057882 */ /* 0x000fe20000000000 */
[----:B------:R-:W-:-:S07]  /*2600*/  UMOV UR7, 0xc0000000 ;  /* 0xc000000000077882 */ /* 0x000fce0000000000 */
[----:B------:R-:W-:Y:S03]  /*2610*/  IGMMA.64x8x32.S8.S8 R32, gdesc[UR4], R32, gsb0 ;  /* 0x00000000042079f1 */ /* 0x000fe60008041020 */
[----:B------:R-:W-:Y:S02]  /*2620*/  WARPGROUP.DEPBAR.LE gsb0, 0x0 ;  /* 0x00008000000079c5 */ /* 0x000fe40000010000 */
[----:B------:R-:W-:Y:S05]  /*2630*/  @!P0 BRA `(.L_x_27) ;  /* 0x0000000000048947 */ /* 0x000fea0003800000 */
[----:B------:R-:W-:Y:S01]  /*2640*/  BPT.TRAP 0x1 ;  /* 0x000000040000795c */ /* 0x000fe20000300000 */
.L_x_27:
[----:B------:R-:W-:Y:S01]  /*2650*/  ULEA UR4, UR9, UR42, 0x3 ;  /* 0x0000002a09047291 */ /* 0x000fe2000f8e183f */
[----:B------:R-:W-:-:S03]  /*2660*/  ISETP.GT.U32.AND P1, PT, R18, 0x1, PT ;  /* 0x000000011200780c */ /* 0x000fc60003f24070 */
[----:B------:R-:W-:-:S04]  /*2670*/  UIADD3 UR4, UR4, 0x320, URZ ;  /* 0x0000032004047890 */ /* 0x000fc8000fffe03f */
[----:B------:R-:W-:-:S09]  /*2680*/  UPRMT UR4, URZ, 0x654, UR4 ;  /* 0x000006543f047896 */ /* 0x000fd20008000004 */
[----:B------:R-:W-:Y:S01]  /*2690*/  SYNCS.ARRIVE.TRANS64.RED.A1T0 RZ, [UR4], RZ ;  /* 0x000000ffffff79a7 */ /* 0x000fe20008100404 */
[----:B------:R-:W-:Y:S05]  /*26a0*/  @P1 BRA `(.L_x_28) ;  /* 0x0000000000041947 */ /* 0x000fea0003800000 */
[----:B------:R-:W-:Y:S01]  /*26b0*/  BPT.TRAP 0x1 ;  /* 0x000000040000795c */ /* 0x000fe20000300000 */
.L_x_28:
[----:B------:R-:W-:Y:S01]  /*26c0*/  UIADD3 UR8, UR8, 0x1, URZ ;  /* 0x0000000108087890 */ /* 0x000fe2000fffe03f */
[C---:B------:R-:W-:Y:S01]  /*26d0*/  ISETP.GT.AND P1, PT, R0.reuse, 0x1, PT ;  /* 0x000000010000780c */ /* 0x040fe20003f24270 */
[----:B------:R-:W-:Y:S01]  /*26e0*/  UIADD3 UR9, UR9, 0x1, URZ ;  /* 0x0000000109097890 */ /* 0x000fe2000fffe03f */
[----:B------:R-:W-:Y:S01]  /*26f0*/  VIADD R0, R0, 0xffffffff ;  /* 0xffffffff00007836 */ /* 0x000fe20000000000 */
[----:B------:R-:W-:Y:S02]  /*2700*/  UISETP.NE.AND UP0, UPT, UR8, 0x64, UPT ;  /* 0x000000640800788c */ /* 0x000fe4000bf05270 */
[----:B------:R-:W-:Y:S02]  /*2710*/  UISETP.NE.AND UP1, UPT, UR9, 0x64, UPT ;  /* 0x000000640900788c */ /* 0x000fe4000bf25270 */
[----:B------:R-:W-:Y:S02]  /*2720*/  USEL UR4, URZ, 0x1, UP0 ;  /* 0x000000013f047887 */ /* 0x000fe40008000000 */
[----:B------:R-:W-:-:S02]  /*2730*/  USEL UR8, UR8, URZ, UP0 ;  /* 0x0000003f08087287 */ /* 0x000fc40008000000 */
[----:B------:R-:W-:Y:S02]  /*2740*/  USEL UR9, UR9, URZ, UP1 ;  /* 0x0000003f09097287 */ /* 0x000fe40008800000 */
[----:B------:R-:W-:Y:S01]  /*2750*/  LOP3.LUT R4, R4, UR4, RZ, 0x3c, !PT ;  /* 0x0000000404047c12 */ /* 0x000fe2000f8e3cff */
[----:B------:R-:W-:Y:S09]  /*2760*/  @P1 BRA `(.L_x_29) ;  /* 0xfffffffc006c1947 */ /* 0x000ff2000383ffff */
.L_x_22:
[----:B------:R-:W2:Y:S01]  /*2770*/  LDC R0, c[0x0][0x28c] ;  /* 0x0000a300ff007b82 */ /* 0x000ea20000000800 */
[----:B01----:R-:W-:-:S04]  /*2780*/  IMAD.U32 R2, RZ, RZ, UR50 ;  /* 0x00000032ff027e24 */ /* 0x003fc8000f8e00ff */
[----:B------:R0:W-:Y:S01]  /*2790*/  SYNCS.ARRIVE.TRANS64.A1T0 RZ, [R2+UR48], RZ ;  /* 0x000000ff02ff79a7 */ /* 0x0001e20008100030 */
[----:B--2---:R-:W-:-:S13]  /*27a0*/  ISETP.GE.AND P1, PT, R0, 0x1, PT ;  /* 0x000000010000780c */ /* 0x004fda0003f26270 */
[----:B0-----:R-:W-:Y:S05]  /*27b0*/  @!P1 BRA `(.L_x_30) ;  /* 0x0000000000349947 */ /* 0x001fea0003800000 */
[----:B------:R-:W-:Y:S05]  /*27c0*/  @!P0 BRA `(.L_x_31) ;  /* 0x0000000000048947 */ /* 0x000fea0003800000 */
[----:B------:R-:W-:Y:S01]  /*27d0*/  BPT.TRAP 0x1 ;  /* 0x000000040000795c */ /* 0x000fe20000300000 */
.L_x_31:
[----:B------:R-:W-:Y:S01]  /*27e0*/  UIADD3 UR6, UR39, UR43, URZ ;  /* 0x0000002b27067290 */ /* 0x000fe2000fffe03f */
[----:B------:R-:W-:-:S03]  /*27f0*/  ISETP.GT.U32.AND P0, PT, R18, 0x1, PT ;  /* 0x000000011200780c */ /* 0x000fc60003f04070 */
[----:B------:R-:W-:-:S04]  /*2800*/  UIMAD.WIDE.U32 UR4, UR6, 0x51eb851f, URZ ;  /* 0x51eb851f060478a5 */ /* 0x000fc8000f8e003f */
[----:B------:R-:W-:-:S04]  /*2810*/  USHF.R.U32.HI UR4, URZ, 0x5, UR5 ;  /* 0x000000053f047899 */ /* 0x000fc80008011605 */
[----:B------:R-:W-:-:S04]  /*2820*/  UIMAD UR6, UR4, -0x64, UR6 ;  /* 0xffffff9c040678a4 */ /* 0x000fc8000f8e0206 */
[----:B------:R-:W-:-:S04]  /*2830*/  ULEA UR6, UR6, UR42, 0x3 ;  /* 0x0000002a06067291 */ /* 0x000fc8000f8e183f */
[----:B------:R-:W-:-:S04]  /*2840*/  UIADD3 UR6, UR6, 0x320, URZ ;  /* 0x0000032006067890 */ /* 0x000fc8000fffe03f */
[----:B------:R-:W-:-:S09]  /*2850*/  UPRMT UR6, URZ, 0x654, UR6 ;  /* 0x000006543f067896 */ /* 0x000fd20008000006 */
[----:B------:R-:W-:Y:S01]  /*2860*/  SYNCS.ARRIVE.TRANS64.RED.A1T0 RZ, [UR6], RZ ;  /* 0x000000ffffff79a7 */ /* 0x000fe20008100406 */
[----:B------:R-:W-:Y:S05]  /*2870*/  @P0 BRA `(.L_x_30) ;  /* 0x0000000000040947 */ /* 0x000fea0003800000 */
[----:B------:R-:W-:Y:S01]  /*2880*/  BPT.TRAP 0x1 ;  /* 0x000000040000795c */ /* 0x000fe20000300000 */
.L_x_30:
[----:B------:R-:W-:Y:S01]  /*2890*/  SHF.L.U32 R0, R44, 0x1f, RZ ;  /* 0x0000001f2c007819 */ /* 0x000fe200000006ff */
[----:B------:R-:W-:Y:S01]  /*28a0*/  UIADD3 UR39, UR39, UR47, URZ ;  /* 0x0000002f27277290 */ /* 0x000fe2000fffe03f */
[----:B------:R-:W-:Y:S01]  /*28b0*/  SHF.R.S32.HI R13, RZ, 0x1f, R26 ;  /* 0x0000001fff0d7819 */ /* 0x000fe2000001141a */
[----:B------:R-:W-:Y:S01]  /*28c0*/  UISETP.GE.U32.AND UP1, UPT, UR47, 0x64, UPT ;  /* 0x000000642f00788c */ /* 0x000fe2000bf26070 */
[----:B------:R-:W0:Y:S01]  /*28d0*/  SYNCS.PHASECHK.TRANS64.TRYWAIT P0, [UR49+0x8], R0 ;  /* 0x00000800ff0075a7 */ /* 0x000e220008000171 */
[----:B------:R-:W-:Y:S01]  /*28e0*/  UISETP.GT.U32.AND UP0, UPT, UR39, 0x63, UPT ;  /* 0x000000632700788c */ /* 0x000fe2000bf04070 */
[----:B------:R-:W-:Y:S01]  /*28f0*/  IMAD.SHL.U32 R11, R25, 0x8, RZ ;  /* 0x00000008190b7824 */ /* 0x000fe200078e00ff */
[----:B------:R-:W-:Y:S02]  /*2900*/  UIMAD.WIDE.U32 UR4, UR39, 0x51eb851f, URZ ;  /* 0x51eb851f270478a5 */ /* 0x000fe4000f8e003f */
[----:B------:R-:W-:Y:S02]  /*2910*/  UISETP.LT.U32.AND UP0, UPT, UR47, 0x64, UP0 ;  /* 0x000000642f00788c */ /* 0x000fe40008701070 */
[----:B------:R-:W-:-:S02]  /*2920*/  USHF.R.U32.HI UR4, URZ, 0x5, UR5 ;  /* 0x000000053f047899 */ /* 0x000fc40008011605 */
[----:B------:R-:W-:Y:S02]  /*2930*/  USEL UR6, URZ, 0x1, !UP0 ;  /* 0x000000013f067887 */ /* 0x000fe4000c000000 */
[----:B------:R-:W-:Y:S02]  /*2940*/  UIMAD UR39, UR4, -0x64, UR39 ;  /* 0xffffff9c042778a4 */ /* 0x000fe4000f8e0227 */
[----:B------:R-:W-:-:S04]  /*2950*/  ULOP3.LUT UR38, UR38, UR6, URZ, 0x3c, !UPT ;  /* 0x0000000626267292 */ /* 0x000fc8000f8e3c3f */
[----:B------:R-:W-:Y:S01]  /*2960*/  @UP1 ULOP3.LUT UR38, UR38, 0x1, UR4, 0x78, !UPT ;  /* 0x0000000126261892 */ /* 0x000fe2000f8e7804 */
[----:B0-----:R-:W-:Y:S11]  /*2970*/  @!P0 BRA `(.L_x_32) ;  /* 0x0000001c00b88947 */ /* 0x001ff60003800000 */
.L_x_69:
[----:B0-----:R-:W-:Y:S01]  /*2980*/  IMAD.SHL.U32 R0, R24, 0x40, RZ ;  /* 0x0000004018007824 */ /* 0x001fe200078e00ff */
[----:B------:R-:W-:Y:S01]  /*2990*/  ULDC UR6, c[0x0][0x284] ;  /* 0x0000a10000067ab9 */ /* 0x000fe20000000800 */
[----:B------:R-:W-:Y:S01]  /*29a0*/  ULDC.64 UR4, c[0x0][0x5d0] ;  /* 0x0001740000047ab9 */ /* 0x000fe20000000a00 */
[----:B------:R-:W-:Y:S01]  /*29b0*/  SHF.R.S32.HI R7, RZ, 0x1f, R11 ;  /* 0x0000001fff077819 */ /* 0x000fe2000001140b */
[----:B------:R-:W-:Y:S01]  /*29c0*/  IMAD R3, R13, UR4, RZ ;  /* 0x000000040d037c24 */ /* 0x000fe2000f8e02ff */
[----:B------:R-:W-:Y:S01]  /*29d0*/  ISETP.GE.AND P0, PT, R0, UR6, PT ;  /* 0x0000000600007c0c */ /* 0x000fe2000bf06270 */
[C---:B------:R-:W-:Y:S01]  /*29e0*/  IMAD.WIDE.U32 R4, R26.reuse, UR4, R36 ;  /* 0x000000041a047c25 */ /* 0x040fe2000f8e0024 */
[----:B------:R-:W-:Y:S02]  /*29f0*/  ULDC UR6, c[0x0][0x288] ;  /* 0x0000a20000067ab9 */ /* 0x000fe40000000800 */
[C---:B------:R-:W-:Y:S01]  /*2a00*/  ISETP.GE.OR P0, PT, R11.reuse, UR6, P0 ;  /* 0x000000060b007c0c */ /* 0x040fe20008706670 */
[----:B------:R-:W-:Y:S01]  /*2a10*/  IMAD R0, R26, UR5, R3 ;  /* 0x000000051a007c24 */ /* 0x000fe2000f8e0203 */
[----:B------:R-:W-:Y:S01]  /*2a20*/  IADD3 R4, P1, R11, R4, RZ ;  /* 0x000000040b047210 */ /* 0x000fe20007f3e0ff */
[----:B------:R-:W-:Y:S01]  /*2a30*/  IMAD.WIDE R2, R24, 0x40, R30 ;  /* 0x0000004018027825 */ /* 0x000fe200078e021e */
[----:B------:R-:W-:-:S02]  /*2a40*/  ULDC.64 UR4, c[0x0][0x5c8] ;  /* 0x0001720000047ab9 */ /* 0x000fc40000000a00 */
[----:B------:R-:W-:Y:S01]  /*2a50*/  IADD3.X R5, R7, R5, R0, P1, !PT ;  /* 0x0000000507057210 */ /* 0x000fe20000ffe400 */
[----:B------:R-:W-:-:S04]  /*2a60*/  IMAD R9, R3, UR4, RZ ;  /* 0x0000000403097c24 */ /* 0x000fc8000f8e02ff */
[C---:B------:R-:W-:Y:S02]  /*2a70*/  IMAD R9, R2.reuse, UR5, R9 ;  /* 0x0000000502097c24 */ /* 0x040fe4000f8e0209 */
[----:B------:R-:W-:Y:S01]  /*2a80*/  IMAD.WIDE.U32 R4, R2, UR4, R4 ;  /* 0x0000000402047c25 */ /* 0x000fe2000f8e0004 */
[----:B------:R-:W-:Y:S06]  /*2a90*/  @P0 BRA `(.L_x_33) ;  /* 0x0000000400900947 */ /* 0x000fec0003800000 */
[----:B-----5:R-:W-:Y:S01]  /*2aa0*/  ISETP.NE.AND P0, PT, R28, RZ, PT ;  /* 0x000000ff1c00720c */ /* 0x020fe20003f05270 */
[----:B------:R-:W-:Y:S01]  /*2ab0*/  ULDC.64 UR4, c[0x0][0x5c0] ;  /* 0x0001700000047ab9 */ /* 0x000fe20000000a00 */
[----:B------:R-:W-:Y:S01]  /*2ac0*/  IMAD.IADD R9, R5, 0x1, R9 ;  /* 0x0000000105097824 */ /* 0x000fe200078e0209 */
[----:B------:R-:W-:Y:S01]  /*2ad0*/  IADD3 R8, P1, R4, UR4, RZ ;  /* 0x0000000404087c10 */ /* 0x000fe2000ff3e0ff */
[----:B------:R-:W-:Y:S03]  /*2ae0*/  BSSY B0, `(.L_x_33) ;  /* 0x000005f000007945 */ /* 0x000fe60003800000 */
[----:B------:R-:W-:-:S06]  /*2af0*/  IADD3.X R9, R9, UR5, RZ, P1, !PT ;  /* 0x0000000509097c10 */ /* 0x000fcc0008ffe4ff */
[----:B------:R-:W-:Y:S05]  /*2b00*/  @!P0 BRA `(.L_x_34) ;  /* 0x0000000400188947 */ /* 0x000fea0003800000 */
[----:B------:R-:W0:Y:S01]  /*2b10*/  LDC.64 R14, c[0x0][0x5b0] ;  /* 0x00016c00ff0e7b82 */ /* 0x000e220000000a00 */
[----:B------:R-:W-:Y:S01]  /*2b20*/  ULDC.64 UR4, c[0x0][0x5b8] ;  /* 0x00016e0000047ab9 */ /* 0x000fe20000000a00 */
[----:B------:R-:W-:Y:S01]  /*2b30*/  IMAD R24, R24, -0x40, R41 ;  /* 0xffffffc018187824 */ /* 0x000fe200078e0229 */
[----:B------:R-:W-:Y:S01]  /*2b40*/  BSSY B1, `(.L_x_35) ;  /* 0x0000015000017945 */ /* 0x000fe20003800000 */
[----:B------:R-:W-:-:S03]  /*2b50*/  IMAD.WIDE.U32 R4, R26, UR4, R36 ;  /* 0x000000041a047c25 */ /* 0x000fc6000f8e0024 */
[----:B------:R-:W-:Y:S01]  /*2b60*/  ISETP.GE.AND P1, PT, R24, 0x1, PT ;  /* 0x000000011800780c */ /* 0x000fe20003f26270 */
[----:B------:R-:W1:Y:S01]  /*2b70*/  LDC.64 R20, c[0x0][0x5a8] ;  /* 0x00016a00ff147b82 */ /* 0x000e620000000a00 */
[----:B------:R-:W-:Y:S01]  /*2b80*/  IMAD R13, R13, UR4, RZ ;  /* 0x000000040d0d7c24 */ /* 0x000fe2000f8e02ff */
[----:B------:R-:W-:Y:S01]  /*2b90*/  IADD3 R6, P0, R11, R4, RZ ;  /* 0x000000040b067210 */ /* 0x000fe20007f1e0ff */
[----:B------:R-:W-:Y:S02]  /*2ba0*/  IMAD.IADD R11, R40, 0x1, -R11 ;  /* 0x00000001280b7824 */ /* 0x000fe400078e0a0b */
[----:B------:R-:W-:Y:S02]  /*2bb0*/  IMAD R13, R26, UR5, R13 ;  /* 0x000000051a0d7c24 */ /* 0x000fe4000f8e020d */
[----:B------:R-:W-:Y:S01]  /*2bc0*/  IMAD R25, R25, -0x8, R40 ;  /* 0xfffffff819197824 */ /* 0x000fe200078e0228 */
[----:B------:R-:W-:Y:S02]  /*2bd0*/  ISETP.LT.OR P1, PT, R11, 0x1, !P1 ;  /* 0x000000010b00780c */ /* 0x000fe40004f21670 */
[----:B------:R-:W-:-:S02]  /*2be0*/  IADD3.X R7, R7, R5, R13, P0, !PT ;  /* 0x0000000507077210 */ /* 0x000fc400007fe40d */
[----:B------:R-:W-:Y:S01]  /*2bf0*/  ISETP.GE.AND P0, PT, R24, 0x9, PT ;  /* 0x000000091800780c */ /* 0x000fe20003f06270 */
[-C--:B0-----:R-:W-:Y:S02]  /*2c00*/  IMAD R0, R3, R14.reuse, RZ ;  /* 0x0000000e03007224 */ /* 0x081fe400078e02ff */
[----:B------:R-:W-:-:S04]  /*2c10*/  IMAD.WIDE.U32 R4, R2, R14, R6 ;  /* 0x0000000e02047225 */ /* 0x000fc800078e0006 */
[----:B------:R-:W-:Y:S01]  /*2c20*/  IMAD R13, R2, R15, R0 ;  /* 0x0000000f020d7224 */ /* 0x000fe200078e0200 */
[----:B-1----:R-:W-:Y:S01]  /*2c30*/  IADD3 R10, P2, R4, R20, RZ ;  /* 0x00000014040a7210 */ /* 0x002fe20007f5e0ff */
[----:B------:R-:W-:-:S03]  /*2c40*/  IMAD.SHL.U32 R4, R14, 0x8, RZ ;  /* 0x000000080e047824 */ /* 0x000fc600078e00ff */
[----:B------:R-:W-:Y:S02]  /*2c50*/  IADD3.X R11, R21, R5, R13, P2, !PT ;  /* 0x00000005150b7210 */ /* 0x000fe400017fe40d */
[----:B------:R-:W-:Y:S01]  /*2c60*/  SHF.L.U64.HI R5, R14, 0x3, R15 ;  /* 0x000000030e057819 */ /* 0x000fe2000001020f */
[----:B------:R-:W-:Y:S06]  /*2c70*/  @P1 BRA `(.L_x_36) ;  /* 0x0000000000041947 */ /* 0x000fec0003800000 */
[----:B------:R0:W5:Y:S02]  /*2c80*/  LDG.E.U8 R42, desc[UR36][R10.64] ;  /* 0x000000240a2a7981 */ /* 0x000164000c1e1100 */
.L_x_36:
[----:B------:R-:W-:Y:S05]  /*2c90*/  BSYNC B1 ;  /* 0x0000000000017941 */ /* 0x000fea0003800000 */
.L_x_35:
[----:B-----5:R-:W-:Y:S01]  /*2ca0*/  LOP3.LUT R0, R42, 0xffff, RZ, 0xc0, !PT ;  /* 0x0000ffff2a007812 */ /* 0x020fe200078ec0ff */
[----:B------:R-:W-:Y:S01]  /*2cb0*/  IMAD.WIDE.U32 R2, R2, R14, R4 ;  /* 0x0000000e02027225 */ /* 0x000fe200078e0004 */
[----:B------:R-:W-:Y:S01]  /*2cc0*/  ISETP.GE.AND P2, PT, R25, 0x2, PT ;  /* 0x000000021900780c */ /* 0x000fe20003f46270 */
[----:B------:R-:W-:Y:S01]  /*2cd0*/  BSSY B1, `(.L_x_37) ;  /* 0x000000f000017945 */ /* 0x000fe20003800000 */
[----:B------:R-:W-:Y:S01]  /*2ce0*/  PRMT R5, R0, 0x8880, RZ ;  /* 0x0000888000057816 */ /* 0x000fe200000000ff */
[----:B------:R-:W-:Y:S01]  /*2cf0*/  IMAD.IADD R3, R13, 0x1, R3 ;  /* 0x000000010d037824 */ /* 0x000fe200078e0203 */
[----:B------:R-:W-:Y:S02]  /*2d00*/  IADD3 R4, P4, P5, R6, R20, R2 ;  /* 0x0000001406047210 */ /* 0x000fe40007d9e002 */
[----:B------:R-:W-:Y:S01]  /*2d10*/  ISETP.LT.OR P2, PT, R24, 0x1, !P2 ;  /* 0x000000011800780c */ /* 0x000fe20005741670 */
[----:B------:R-:W-:Y:S01]  /*2d20*/  IMAD R0, R5, R28, RZ ;  /* 0x0000001c05007224 */ /* 0x000fe200078e02ff */
[----:B------:R-:W-:-:S02]  /*2d30*/  IADD3.X R5, R7, R21, R3, P4, P5 ;  /* 0x0000001507057210 */ /* 0x000fc400027ea403 */
[----:B------:R-:W-:Y:S01]  /*2d40*/  ISETP.LT.OR P3, PT, R25, 0x1, !P0 ;  /* 0x000000011900780c */ /* 0x000fe20004761670 */
[----:B------:R-:W-:-:S05]  /*2d50*/  @!P1 IMAD R7, R32, R27, R0 ;  /* 0x0000001b20079224 */ /* 0x000fca00078e0200 */
[----:B------:R1:W-:Y:S07]  /*2d60*/  @!P1 STG.E.U8 desc[UR36][R8.64], R7 ;  /* 0x0000000708009986 */ /* 0x0003ee000c101124 */
[----:B------:R-:W-:Y:S01]  /*2d70*/  @!P3 IADD3 R2, P4, R8, UR41, RZ ;  /* 0x000000290802bc10 */ /* 0x000fe2000ff9e0ff */
[----:B------:R-:W-:-:S12]  /*2d80*/  @P2 BRA `(.L_x_38) ;  /* 0x00000000000c2947 */ /* 0x000fd80003800000 */
[----:B------:R-:W1:Y:S02]  /*2d90*/  LDG.E.U8 R42, desc[UR36][R10.64+0x1] ;  /* 0x000001240a2a7981 */ /* 0x000e64000c1e1100 */
[----:B-1----:R-:W-:-:S05]  /*2da0*/  PRMT R7, R42, 0x8880, RZ ;  /* 0x000088802a077816 */ /* 0x002fca00000000ff */
[----:B------:R-:W-:-:S07]  /*2db0*/  IMAD R0, R7, R28, RZ ;  /* 0x0000001c07007224 */ /* 0x000fce00078e02ff */
.L_x_38:
[----:B------:R-:W-:Y:S05]  /*2dc0*/  BSYNC B1 ;  /* 0x0000000000017941 */ /* 0x000fea0003800000 */
.L_x_37:
[----:B------:R-:W-:Y:S01]  /*2dd0*/  @!P2 IMAD R33, R33, R27, R0 ;  /* 0x0000001b2121a224 */ /* 0x000fe200078e0200 */
[----:B------:R-:W-:Y:S01]  /*2de0*/  BSSY B1, `(.L_x_39) ;  /* 0x0000009000017945 */ /* 0x000fe20003800000 */
[----:B------:R-:W-:Y:S01]  /*2df0*/  @!P2 IMAD.MOV.U32 R6, RZ, RZ, R8 ;  /* 0x000000ffff06a224 */ /* 0x000fe200078e0008 */
[----:B------:R-:W-:Y:S01]  /*2e00*/  @!P3 IADD3.X R3, R9, UR40, RZ, P4, !PT ;  /* 0x000000280903bc10 */ /* 0x000fe2000a7fe4ff */
[----:B-1----:R-:W-:-:S05]  /*2e10*/  @!P2 IMAD.MOV.U32 R7, RZ, RZ, R9 ;  /* 0x000000ffff07a224 */ /* 0x002fca00078e0009 */
[----:B------:R1:W-:Y:S01]  /*2e20*/  @!P2 STG.E.U8 desc[UR36][R6.64+0x1], R33 ;  /* 0x000001210600a986 */ /* 0x0003e2000c101124 */
[----:B------:R-:W-:Y:S05]  /*2e30*/  @P3 BRA `(.L_x_40) ;  /* 0x00000000000c3947 */ /* 0x000fea0003800000 */
[----:B------:R-:W1:Y:S02]  /*2e40*/  LDG.E.U8 R42, desc[UR36][R4.64] ;  /* 0x00000024042a7981 */ /* 0x000e64000c1e1100 */
[----:B-1----:R-:W-:-:S05]  /*2e50*/  PRMT R7, R42, 0x8880, RZ ;  /* 0x000088802a077816 */ /* 0x002fca00000000ff */
[----:B------:R-:W-:-:S07]  /*2e60*/  IMAD R0, R7, R28, RZ ;  /* 0x0000001c07007224 */ /* 0x000fce00078e02ff */
.L_x_40:
[----:B------:R-:W-:Y:S05]  /*2e70*/  BSYNC B1 ;  /* 0x0000000000017941 */ /* 0x000fea0003800000 */
.L_x_39:
[----:B-1----:R-:W-:Y:S01]  /*2e80*/  @!P3 IMAD R7, R34, R27, R0 ;  /* 0x0000001b2207b224 */ /* 0x002fe200078e0200 */
[----:B------:R-:W-:Y:S01]  /*2e90*/  ISETP.LT.OR P0, PT, R25, 0x2, !P0 ;  /* 0x000000021900780c */ /* 0x000fe20004701670 */
[----:B------:R-:W-:Y:S03]  /*2ea0*/  BSSY B1, `(.L_x_41) ;  /* 0x0000006000017945 */ /* 0x000fe60003800000 */
[----:B------:R1:W-:Y:S09]  /*2eb0*/  @!P3 STG.E.U8 desc[UR36][R2.64], R7 ;  /* 0x000000070200b986 */ /* 0x0003f2000c101124 */
[----:B------:R-:W-:Y:S05]  /*2ec0*/  @P0 BRA `(.L_x_42) ;  /* 0x00000000000c0947 */ /* 0x000fea0003800000 */
[----:B------:R-:W1:Y:S02]  /*2ed0*/  LDG.E.U8 R42, desc[UR36][R4.64+0x1] ;  /* 0x00000124042a7981 */ /* 0x000e64000c1e1100 */
[----:B-1----:R-:W-:-:S05]  /*2ee0*/  PRMT R3, R42, 0x8880, RZ ;  /* 0x000088802a037816 */ /* 0x002fca00000000ff */
[----:B------:R-:W-:-:S07]  /*2ef0*/  IMAD R0, R3, R28, RZ ;  /* 0x0000001c03007224 */ /* 0x000fce00078e02ff */
.L_x_42:
[----:B------:R-:W-:Y:S05]  /*2f00*/  BSYNC B1 ;  /* 0x0000000000017941 */ /* 0x000fea0003800000 */
.L_x_41:
[----:B------:R-:W-:Y:S01]  /*2f10*/  IMAD R35, R35, R27, R0 ;  /* 0x0000001b23237224 */ /* 0x000fe200078e0200 */
[----:B------:R-:W-:Y:S06]  /*2f20*/  @P0 BRA `(.L_x_43) ;  /* 0x0000000000680947 */ /* 0x000fec0003800000 */
[----:B-1----:R-:W-:-:S04]  /*2f30*/  IADD3 R2, P0, R8, UR41, RZ ;  /* 0x0000002908027c10 */ /* 0x002fc8000ff1e0ff */
[----:B------:R-:W-:-:S05]  /*2f40*/  IADD3.X R3, R9, UR40, RZ, P0, !PT ;  /* 0x0000002809037c10 */ /* 0x000fca00087fe4ff */
[----:B------:R2:W-:Y:S01]  /*2f50*/  STG.E.U8 desc[UR36][R2.64+0x1], R35 ;  /* 0x0000012302007986 */ /* 0x0005e2000c101124 */
[----:B------:R-:W-:Y:S05]  /*2f60*/  BRA `(.L_x_43) ;  /* 0x0000000000587947 */ /* 0x000fea0003800000 */
.L_x_34:
[----:B------:R-:W-:Y:S02]  /*2f70*/  IMAD R24, R24, -0x40, R41 ;  /* 0xffffffc018187824 */ /* 0x000fe400078e0229 */
[----:B------:R-:W-:-:S03]  /*2f80*/  IMAD R25, R25, -0x8, R40 ;  /* 0xfffffff819197824 */ /* 0x000fc600078e0228 */
[C---:B------:R-:W-:Y:S02]  /*2f90*/  ISETP.GE.AND P1, PT, R24.reuse, 0x9, PT ;  /* 0x000000091800780c */ /* 0x040fe40003f26270 */
[----:B------:R-:W-:Y:S02]  /*2fa0*/  ISETP.GE.AND P0, PT, R24, 0x1, PT ;  /* 0x000000011800780c */ /* 0x000fe40003f06270 */
[C---:B------:R-:W-:Y:S02]  /*2fb0*/  ISETP.LT.OR P3, PT, R25.reuse, 0x1, !P1 ;  /* 0x000000011900780c */ /* 0x040fe40004f61670 */
[C---:B------:R-:W-:Y:S02]  /*2fc0*/  ISETP.LT.OR P1, PT, R25.reuse, 0x2, !P1 ;  /* 0x000000021900780c */ /* 0x040fe40004f21670 */
[C---:B------:R-:W-:Y:S02]  /*2fd0*/  ISETP.LT.OR P2, PT, R25.reuse, 0x1, !P0 ;  /* 0x000000011900780c */ /* 0x040fe40004741670 */
[----:B------:R-:W-:-:S07]  /*2fe0*/  ISETP.LT.OR P0, PT, R25, 0x2, !P0 ;  /* 0x000000021900780c */ /* 0x000fce0004701670 */
[----:B------:R-:W-:Y:S01]  /*2ff0*/  @!P3 IADD3 R4, P4, R8, UR41, RZ ;  /* 0x000000290804bc10 */ /* 0x000fe2000ff9e0ff */
[-C--:B------:R-:W-:Y:S01]  /*3000*/  @!P3 IMAD R13, R34, R27.reuse, RZ ;  /* 0x0000001b220db224 */ /* 0x080fe200078e02ff */
[----:B------:R-:W-:Y:S01]  /*3010*/  @!P1 IADD3 R6, P5, R8, UR41, RZ ;  /* 0x0000002908069c10 */ /* 0x000fe2000ffbe0ff */
[-C--:B------:R-:W-:Y:S01]  /*3020*/  @!P1 IMAD R35, R35, R27.reuse, RZ ;  /* 0x0000001b23239224 */ /* 0x080fe200078e02ff */
[C---:B------:R-:W-:Y:S01]  /*3030*/  @!P3 IADD3.X R5, R9.reuse, UR40, RZ, P4, !PT ;  /* 0x000000280905bc10 */ /* 0x040fe2000a7fe4ff */
[-C--:B------:R-:W-:Y:S01]  /*3040*/  @!P2 IMAD R11, R32, R27.reuse, RZ ;  /* 0x0000001b200ba224 */ /* 0x080fe200078e02ff */
[----:B------:R-:W-:Y:S01]  /*3050*/  @!P1 IADD3.X R7, R9, UR40, RZ, P5, !PT ;  /* 0x0000002809079c10 */ /* 0x000fe2000affe4ff */
[----:B------:R-:W-:Y:S02]  /*3060*/  @!P2 IMAD.MOV.U32 R2, RZ, RZ, R8 ;  /* 0x000000ffff02a224 */ /* 0x000fe400078e0008 */
[----:B------:R-:W-:Y:S02]  /*3070*/  @!P2 IMAD.MOV.U32 R3, RZ, RZ, R9 ;  /* 0x000000ffff03a224 */ /* 0x000fe400078e0009 */
[----:B------:R-:W-:-:S03]  /*3080*/  @!P0 IMAD R33, R33, R27, RZ ;  /* 0x0000001b21218224 */ /* 0x000fc600078e02ff */
[----:B------:R3:W-:Y:S04]  /*3090*/  @!P2 STG.E.U8 desc[UR36][R2.64], R11 ;  /* 0x0000000b0200a986 */ /* 0x0007e8000c101124 */
[----:B------:R3:W-:Y:S04]  /*30a0*/  @!P0 STG.E.U8 desc[UR36][R8.64+0x1], R33 ;  /* 0x0000012108008986 */ /* 0x0007e8000c101124 */
[----:B------:R3:W-:Y:S04]  /*30b0*/  @!P3 STG.E.U8 desc[UR36][R4.64], R13 ;  /* 0x0000000d0400b986 */ /* 0x0007e8000c101124 */
[----:B------:R3:W-:Y:S02]  /*30c0*/  @!P1 STG.E.U8 desc[UR36][R6.64+0x1], R35 ;  /* 0x0000012306009986 */ /* 0x0007e4000c101124 */
.L_x_43:
[----:B------:R-:W-:Y:S05]  /*30d0*/  BSYNC B0 ;  /* 0x0000000000007941 */ /* 0x000fea0003800000 */
.L_x_33:
[----:B------:R-:W-:Y:S01]  /*30e0*/  LEA R22, P0, R16, R22, 0x1 ;  /* 0x0000001610167211 */ /* 0x000fe200078008ff */
[----:B------:R-:W-:Y:S01]  /*30f0*/  ULDC.64 UR4, c[0x0][0x650] ;  /* 0x0001940000047ab9 */ /* 0x000fe20000000a00 */
[----:B------:R-:W-:Y:S02]  /*3100*/  IMAD.U32 R0, RZ, RZ, UR44 ;  /* 0x0000002cff007e24 */ /* 0x000fe4000f8e00ff */
[----:B------:R-:W-:Y:S02]  /*3110*/  IMAD.MOV.U32 R24, RZ, RZ, -0x1 ;  /* 0xffffffffff187424 */ /* 0x000fe400078e00ff */
[----:B------:R-:W-:Y:S01]  /*3120*/  IMAD.X R19, R38, 0x1, R19, P0 ;  /* 0x0000000126137824 */ /* 0x000fe200000e0613 */
[----:B------:R-:W-:Y:S01]  /*3130*/  ISETP.GE.U32.AND P0, PT, R22, UR4, PT ;  /* 0x0000000416007c0c */ /* 0x000fe2000bf06070 */
[----:B------:R4:W-:Y:S01]  /*3140*/  SYNCS.ARRIVE.TRANS64.A1T0 RZ, [R0+UR48], RZ ;  /* 0x000000ff00ff79a7 */ /* 0x0009e20008100030 */
[----:B------:R-:W-:Y:S02]  /*3150*/  IMAD.MOV.U32 R25, RZ, RZ, -0x1 ;  /* 0xffffffffff197424 */ /* 0x000fe400078e00ff */
[----:B------:R-:W-:Y:S01]  /*3160*/  ISETP.GE.U32.AND.EX P0, PT, R19, UR5, PT, P0 ;  /* 0x0000000513007c0c */ /* 0x000fe2000bf06100 */
[----:B------:R-:W-:Y:S01]  /*3170*/  IMAD.MOV.U32 R26, RZ, RZ, -0x1 ;  /* 0xffffffffff1a7424 */ /* 0x000fe200078e00ff */
[----:B----4-:R-:W-:-:S11]  /*3180*/  PRMT R0, RZ, 0x7610, R0 ;  /* 0x00007610ff007816 */ /* 0x010fd60000000000 */
[----:B------:R-:W-:Y:S05]  /*3190*/  @P0 BRA `(.L_x_44) ;  /* 0x0000000400580947 */ /* 0x000fea0003800000 */
[----:B---3--:R-:W3:Y:S01]  /*31a0*/  LDC.64 R8, c[0x0][0x628] ;  /* 0x00018a00ff087b82 */ /* 0x008ee20000000a00 */
[----:B------:R-:W4:Y:S01]  /*31b0*/  S2R R14, SR_CTAID.X ;  /* 0x00000000000e7919 */ /* 0x000f220000002500 */
[----:B------:R-:W-:Y:S02]  /*31c0*/  IMAD.MOV.U32 R6, RZ, RZ, R22 ;  /* 0x000000ffff067224 */ /* 0x000fe400078e0016 */
[----:B-1----:R-:W-:Y:S01]  /*31d0*/  IMAD.MOV.U32 R7, RZ, RZ, R19 ;  /* 0x000000ffff077224 */ /* 0x002fe200078e0013 */
[----:B------:R-:W1:Y:S03]  /*31e0*/  S2R R15, SR_CTAID.Y ;  /* 0x00000000000f7919 */ /* 0x000e660000002600 */
[----:B------:R-:W0:Y:S08]  /*31f0*/  LDC R0, c[0x0][0x630] ;  /* 0x00018c00ff007b82 */ /* 0x000e300000000800 */
[----:B------:R-:W0:Y:S01]  /*3200*/  LDC.64 R12, c[0x0][0x620] ;  /* 0x00018800ff0c7b82 */ /* 0x000e220000000a00 */
[----:B---3--:R-:W-:-:S04]  /*3210*/  ISETP.NE.U32.AND P0, PT, R8, RZ, PT ;  /* 0x000000ff0800720c */ /* 0x008fc80003f05070 */
[----:B------:R-:W-:-:S13]  /*3220*/  ISETP.NE.AND.EX P0, PT, R9, RZ, PT, P0 ;  /* 0x000000ff0900720c */ /* 0x000fda0003f05300 */
[----:B01--4-:R-:W-:Y:S05]  /*3230*/  @!P0 BRA `(.L_x_45) ;  /* 0x0000000000288947 */ /* 0x013fea0003800000 */
[----:B--2---:R-:W0:Y:S02]  /*3240*/  LDC R3, c[0x0][0x634] ;  /* 0x00018d00ff037b82 */ /* 0x004e240000000800 */
        /* <DEDUP_REMOVED lines=9> */
.L_x_45:
[-CC-:B------:R-:W-:Y:S01]  /*32e0*/  SHF.R.U64 R26, R6, R0.reuse, R7.reuse ;  /* 0x00000000061a7219 */ /* 0x180fe20000001207 */
[----:B------:R-:W0:Y:S01]  /*32f0*/  LDC.64 R24, c[0x0][0x640] ;  /* 0x00019000ff187b82 */ /* 0x000e220000000a00 */
[----:B------:R-:W-:Y:S01]  /*3300*/  SHF.R.U32.HI R0, RZ, R0, R7 ;  /* 0x00000000ff007219 */ /* 0x000fe20000011607 */
[----:B--2---:R-:W-:Y:S01]  /*3310*/  IMAD.MOV.U32 R2, RZ, RZ, R22 ;  /* 0x000000ffff027224 */ /* 0x004fe200078e0016 */
[----:B------:R-:W-:Y:S01]  /*3320*/  IADD3 R5, P0, RZ, -R26, RZ ;  /* 0x8000001aff057210 */ /* 0x000fe20007f1e0ff */
[----:B------:R-:W-:Y:S01]  /*3330*/  ULDC UR4, c[0x0][0x150] ;  /* 0x0000540000047ab9 */ /* 0x000fe20000000800 */
[----:B------:R-:W-:-:S03]  /*3340*/  I2FP.F32.U32 R6, R14 ;  /* 0x0000000e00067245 */ /* 0x000fc60000201000 */
[----:B------:R-:W1:Y:S01]  /*3350*/  LDC R4, c[0x0][0x618] ;  /* 0x00018600ff047b82 */ /* 0x000e620000000800 */
[----:B------:R-:W-:Y:S02]  /*3360*/  IMAD.X R3, RZ, RZ, ~R0, P0 ;  /* 0x000000ffff037224 */ /* 0x000fe400000e0e00 */
[----:B------:R-:W-:Y:S01]  /*3370*/  FMUL R6, R6, UR4 ;  /* 0x0000000406067c20 */ /* 0x000fe20008400000 */
[----:B------:R-:W-:Y:S01]  /*3380*/  ULDC UR4, c[0x0][0x154] ;  /* 0x0000550000047ab9 */ /* 0x000fe20000000800 */
[-C--:B------:R-:W-:Y:S02]  /*3390*/  IMAD R0, R3, R12.reuse, RZ ;  /* 0x0000000c03007224 */ /* 0x080fe400078e02ff */
[----:B------:R-:W-:Y:S01]  /*33a0*/  IMAD.MOV.U32 R3, RZ, RZ, R19 ;  /* 0x000000ffff037224 */ /* 0x000fe200078e0013 */
[----:B------:R-:W2:Y:S01]  /*33b0*/  LDC R10, c[0x0][0x608] ;  /* 0x00018200ff0a7b82 */ /* 0x000ea20000000800 */
[----:B------:R-:W3:Y:S01]  /*33c0*/  F2I.U32.TRUNC.NTZ R6, R6 ;  /* 0x0000000600067305 */ /* 0x000ee2000020f000 */
[----:B------:R-:W-:-:S04]  /*33d0*/  IMAD.WIDE.U32 R2, R5, R12, R2 ;  /* 0x0000000c05027225 */ /* 0x000fc800078e0002 */
[----:B------:R-:W-:Y:S02]  /*33e0*/  IMAD R5, R5, R13, R0 ;  /* 0x0000000d05057224 */ /* 0x000fe400078e0200 */
[----:B------:R-:W4:Y:S01]  /*33f0*/  LDC R20, c[0x0][0x658] ;  /* 0x00019600ff147b82 */ /* 0x000f220000000800 */
[----:B------:R-:W-:Y:S01]  /*3400*/  I2FP.F32.U32 R0, R15 ;  /* 0x0000000f00007245 */ /* 0x000fe20000201000 */
[----:B------:R-:W-:Y:S01]  /*3410*/  IMAD.IADD R3, R3, 0x1, R5 ;  /* 0x0000000103037824 */ /* 0x000fe200078e0205 */
[----:B0-----:R-:W-:-:S05]  /*3420*/  ISETP.NE.U32.AND P0, PT, R24, RZ, PT ;  /* 0x000000ff1800720c */ /* 0x001fca0003f05070 */
[----:B------:R-:W0:Y:S01]  /*3430*/  LDC R7, c[0x0][0x144] ;  /* 0x00005100ff077b82 */ /* 0x000e220000000800 */
[-CC-:B-1----:R-:W-:Y:S01]  /*3440*/  SHF.R.U64 R8, R2, R4.reuse, R3.reuse ;  /* 0x0000000402087219 */ /* 0x182fe20000001203 */
[----:B---3--:R-:W-:Y:S01]  /*3450*/  IMAD.MOV R6, RZ, RZ, -R6 ;  /* 0x000000ffff067224 */ /* 0x008fe200078e0a06 */
[----:B------:R-:W-:Y:S01]  /*3460*/  SHF.R.U32.HI R3, RZ, R4, R3 ;  /* 0x00000004ff037219 */ /* 0x000fe20000011603 */
[----:B------:R-:W-:Y:S01]  /*3470*/  FMUL R4, R0, UR4 ;  /* 0x0000000400047c20 */ /* 0x000fe20008400000 */
[----:B------:R-:W-:-:S03]  /*3480*/  ISETP.NE.AND.EX P0, PT, R25, RZ, PT, P0 ;  /* 0x000000ff1900720c */ /* 0x000fc60003f05300 */
[----:B------:R-:W1:Y:S01]  /*3490*/  LDC R12, c[0x0][0x148] ;  /* 0x00005200ff0c7b82 */ /* 0x000e620000000800 */
[----:B------:R3:W0:Y:S01]  /*34a0*/  F2I.U32.TRUNC.NTZ R11, R4 ;  /* 0x00000004000b7305 */ /* 0x000622000020f000 */
[-CC-:B--2---:R-:W-:Y:S02]  /*34b0*/  SHF.R.U64 R0, R8, R10.reuse, R3.reuse ;  /* 0x0000000a08007219 */ /* 0x184fe40000001203 */
[----:B------:R-:W-:-:S04]  /*34c0*/  SHF.R.U32.HI R3, RZ, R10, R3 ;  /* 0x0000000aff037219 */ /* 0x000fc80000011603 */
[----:B------:R-:W2:Y:S01]  /*34d0*/  LDC R32, c[0x0][0x648] ;  /* 0x00019200ff207b82 */ /* 0x000ea20000000800 */
[-CC-:B----4-:R-:W-:Y:S02]  /*34e0*/  SHF.R.U64 R10, R0, R20.reuse, R3.reuse ;  /* 0x00000014000a7219 */ /* 0x190fe40000001203 */
[----:B------:R-:W-:-:S03]  /*34f0*/  SHF.R.U32.HI R3, RZ, R20, R3 ;  /* 0x00000014ff037219 */ /* 0x000fc60000011603 */
[----:B------:R-:W-:Y:S02]  /*3500*/  IMAD.MOV.U32 R2, RZ, RZ, R10 ;  /* 0x000000ffff027224 */ /* 0x000fe400078e000a */
[----:B------:R-:W4:Y:S01]  /*3510*/  LDC R33, c[0x0][0x638] ;  /* 0x00018e00ff217b82 */ /* 0x000f220000000800 */
[----:B0-----:R-:W-:-:S07]  /*3520*/  IMAD R13, R7, R6, R14 ;  /* 0x00000006070d7224 */ /* 0x001fce00078e020e */
[----:B------:R-:W0:Y:S08]  /*3530*/  LDC R34, c[0x0][0x610] ;  /* 0x00018400ff227b82 */ /* 0x000e300000000800 */
        /* <DEDUP_REMOVED lines=12> */
.L_x_46:
[----:B------:R-:W-:Y:S01]  /*3600*/  ISETP.NE.AND P0, PT, R23, 0x1, PT ;  /* 0x000000011700780c */ /* 0x000fe20003f05270 */
[----:B0-----:R-:W-:Y:S01]  /*3610*/  VIADD R5, R21, 0xffffffff ;  /* 0xffffffff15057836 */ /* 0x001fe20000000000 */
[----:B--2---:R-:W-:Y:S01]  /*3620*/  SHF.R.U64 R2, R2, R32, R3 ;  /* 0x0000002002027219 */ /* 0x004fe20000001203 */
[----:B------:R-:W-:Y:S01]  /*3630*/  IMAD.MOV R11, RZ, RZ, -R11 ;  /* 0x000000ffff0b7224 */ /* 0x000fe200078e0a0b */
[----:B------:R-:W-:-:S03]  /*3640*/  LOP3.LUT R0, R0, R39, RZ, 0xc0, !PT ;  /* 0x0000002700007212 */ /* 0x000fc600078ec0ff */
[----:B------:R-:W-:Y:S02]  /*3650*/  IMAD.MOV R3, RZ, RZ, -R2 ;  /* 0x000000ffff037224 */ /* 0x000fe400078e0a02 */
[----:B------:R-:W-:Y:S01]  /*3660*/  IMAD R24, R29, R2, R0 ;  /* 0x000000021d187224 */ /* 0x000fe200078e0200 */
[----:B------:R-:W-:Y:S01]  /*3670*/  LOP3.LUT R0, R8, R5, RZ, 0xc0, !PT ;  /* 0x0000000508007212 */ /* 0x000fe200078ec0ff */
[----:B----4-:R-:W-:Y:S02]  /*3680*/  IMAD R3, R3, R33, R10 ;  /* 0x0000002103037224 */ /* 0x010fe400078e020a */
[----:B------:R-:W-:Y:S02]  /*3690*/  @P0 IMAD R13, R12, R11, R15 ;  /* 0x0000000b0c0d0224 */ /* 0x000fe400078e020f */
[----:B------:R-:W-:Y:S02]  /*36a0*/  IMAD R3, R3, R21, R0 ;  /* 0x0000001503037224 */ /* 0x000fe400078e0200 */
[----:B------:R-:W-:-:S02]  /*36b0*/  IMAD R24, R24, R34, R13 ;  /* 0x0000002218187224 */ /* 0x000fc400078e020d */
[----:B------:R-:W-:-:S03]  /*36c0*/  IMAD.MOV.U32 R2, RZ, RZ, 0x1 ;  /* 0x00000001ff027424 */ /* 0x000fc600078e00ff */
[----:B------:R-:W-:Y:S02]  /*36d0*/  SEL R25, R3, R24, !P0 ;  /* 0x0000001803197207 */ /* 0x000fe40004000000 */
[----:B------:R-:W-:Y:S02]  /*36e0*/  PRMT R0, R2, 0x7610, R0 ;  /* 0x0000761002007816 */ /* 0x000fe40000000000 */
[----:B------:R-:W-:-:S07]  /*36f0*/  SEL R24, R24, R3, !P0 ;  /* 0x0000000318187207 */ /* 0x000fce0004000000 */
.L_x_44:
[----:B------:R-:W-:Y:S02]  /*3700*/  LOP3.LUT P0, RZ, R0, 0xff, RZ, 0xc0, !PT ;  /* 0x000000ff00ff7812 */ /* 0x000fe4000780c0ff */
[----:B------:R-:W-:-:S11]  /*3710*/  LOP3.LUT R44, R44, 0x1, RZ, 0x3c, !PT ;  /* 0x000000012c2c7812 */ /* 0x000fd600078e3cff */
[----:B------:R-:W-:Y:S05]  /*3720*/  @!P0 EXIT ;  /* 0x000000000000894d */ /* 0x000fea0003800000 */
[----:B------:R-:W-:Y:S05]  /*3730*/  BRA `(.L_x_47) ;  /* 0xffffffe800a07947 */ /* 0x000fea000383ffff */
.L_x_14:
[----:B------:R-:W-:-:S08]  /*3740*/  ISETP.NE.AND P0, PT, R0, RZ, PT ;  /* 0x000000ff0000720c */ /* 0x000fd00003f05270 */
[----:B-----5:R-:W0:-:S00]  /*3750*/  USETMAXREG.DEALLOC.CTAPOOL 0x28 ;  /* 0x00000028000079c8 */ /* 0x020e0000080e0500 */
[----:B------:R-:W-:Y:S05]  /*3760*/  @P0 EXIT ;  /* 0x000000000000094d */ /* 0x000fea0003800000 */
[----:B0-----:R-:W-:Y:S01]  /*3770*/  LOP3.LUT P0, RZ, R7, 0xff, RZ, 0xc0, !PT ;  /* 0x000000ff07ff7812 */ /* 0x001fe2000780c0ff */
[----:B------:R-:W-:Y:S02]  /*3780*/  IMAD.MOV.U32 R0, RZ, RZ, 0x1 ;  /* 0x00000001ff007424 */ /* 0x000fe400078e00ff */
[----:B------:R-:W-:-:S10]  /*3790*/  IMAD.MOV.U32 R8, RZ, RZ, RZ ;  /* 0x000000ffff087224 */ /* 0x000fd400078e00ff */
[----:B------:R-:W-:Y:S05]  /*37a0*/  @!P0 BRA `(.L_x_48) ;  /* 0x0000000c00108947 */ /* 0x000fea0003800000 */
[----:B------:R-:W-:Y:S01]  /*37b0*/  LOP3.LUT P0, RZ, R3, 0x1f, RZ, 0xc0, !PT ;  /* 0x0000001f03ff7812 */ /* 0x000fe2000780c0ff */
[----:B------:R-:W-:Y:S01]  /*37c0*/  ULDC UR6, c[0x0][0x658] ;  /* 0x0001960000067ab9 */ /* 0x000fe20000000800 */
[----:B------:R-:W-:Y:S01]  /*37d0*/  UMOV UR7, 0xffffffff ;  /* 0xffffffff00077882 */ /* 0x000fe20000000000 */
[----:B------:R-:W-:Y:S01]  /*37e0*/  BSSY B0, `(.L_x_48) ;  /* 0x00000c0000007945 */ /* 0x000fe20003800000 */
[----:B------:R-:W-:Y:S01]  /*37f0*/  USHF.L.U32 UR7, UR7, UR6, URZ ;  /* 0x0000000607077299 */ /* 0x000fe2000800063f */
[C---:B------:R-:W-:Y:S01]  /*3800*/  ISETP.NE.AND P2, PT, R2.reuse, RZ, PT ;  /* 0x000000ff0200720c */ /* 0x040fe20003f45270 */
[----:B------:R-:W-:Y:S01]  /*3810*/  IMAD.MOV.U32 R9, RZ, RZ, 0x1 ;  /* 0x00000001ff097424 */ /* 0x000fe200078e00ff */
[----:B------:R-:W-:Y:S01]  /*3820*/  ISETP.NE.OR P0, PT, R2, RZ, !P0 ;  /* 0x000000ff0200720c */ /* 0x000fe20004705670 */
[----:B------:R-:W-:Y:S01]  /*3830*/  IMAD.MOV.U32 R0, RZ, RZ, 0x1 ;  /* 0x00000001ff007424 */ /* 0x000fe200078e00ff */
[----:B------:R-:W-:Y:S01]  /*3840*/  LOP3.LUT R7, R18, 0x2, RZ, 0xfc, !PT ;  /* 0x0000000212077812 */ /* 0x000fe200078efcff */
[----:B------:R-:W-:Y:S01]  /*3850*/  IMAD.MOV.U32 R8, RZ, RZ, RZ ;  /* 0x000000ffff087224 */ /* 0x000fe200078e00ff */
[----:B------:R-:W-:Y:S01]  /*3860*/  ULDC UR5, c[0x0][0x600] ;  /* 0x0001800000057ab9 */ /* 0x000fe20000000800 */
[----:B------:R-:W-:Y:S01]  /*3870*/  UMOV UR8, 0x1 ;  /* 0x0000000100087882 */ /* 0x000fe20000000000 */
[----:B------:R-:W-:-:S02]  /*3880*/  UIADD3 UR22, UR4, 0x1, URZ ;  /* 0x0000000104167890 */ /* 0x000fc4000fffe03f */
[----:B------:R-:W-:Y:S02]  /*3890*/  UIADD3 UR16, UR5, -0x1, URZ ;  /* 0xffffffff05107890 */ /* 0x000fe4000fffe03f */
[----:B------:R-:W-:Y:S02]  /*38a0*/  USHF.L.U32 UR18, UR8, UR6, URZ ;  /* 0x0000000608127299 */ /* 0x000fe4000800063f */
[----:B------:R-:W-:Y:S01]  /*38b0*/  ULOP3.LUT UR17, URZ, UR7, URZ, 0x33, !UPT ;  /* 0x000000073f117292 */ /* 0x000fe2000f8e333f */
[----:B------:R-:W-:-:S11]  /*38c0*/  ULDC.64 UR20, c[0x0][0x198] ;  /* 0x0000660000147ab9 */ /* 0x000fd60000000a00 */
.L_x_60:
[----:B------:R-:W-:-:S03]  /*38d0*/  UMOV UR5, 0xffffffff ;  /* 0xffffffff00057882 */ /* 0x000fc60000000000 */
[----:B------:R-:W-:Y:S05]  /*38e0*/  BRA.DIV UR5, `(.L_x_49) ;  /* 0x0000000e05f47947 */ /* 0x000fea000b800000 */
[----:B------:R-:W-:-:S13]  /*38f0*/  ELECT P6, URZ, PT ;  /* 0x00000000003f782f */ /* 0x000fda00038c0000 */
.L_x_72:
[----:B------:R-:W0:Y:S01]  /*3900*/  LDC R2, c[0x0][0x28c] ;  /* 0x0000a300ff027b82 */ /* 0x000e220000000800 */
[----:B------:R-:W-:Y:S01]  /*3910*/  BSSY B1, `(.L_x_50) ;  /* 0x0000037000017945 */ /* 0x000fe20003800000 */
[----:B0-----:R-:W-:-:S13]  /*3920*/  ISETP.LT.OR P6, PT, R2, 0x1, !P6 ;  /* 0x000000010200780c */ /* 0x001fda00077c1670 */
[----:B------:R-:W-:Y:S05]  /*3930*/  @P6 BRA `(.L_x_51) ;  /* 0x0000000000d06947 */ /* 0x000fea0003800000 */
[----:B------:R-:W-:Y:S02]  /*3940*/  IMAD.SHL.U32 R25, R25, 0x8, RZ ;  /* 0x0000000819197824 */ /* 0x000fe400078e00ff */
[----:B------:R-:W-:Y:S02]  /*3950*/  IMAD.SHL.U32 R24, R24, 0x40, RZ ;  /* 0x0000004018187824 */ /* 0x000fe400078e00ff */
[----:B------:R-:W-:Y:S02]  /*3960*/  IMAD.MOV.U32 R12, RZ, RZ, RZ ;  /* 0x000000ffff0c7224 */ /* 0x000fe400078e00ff */
[----:B------:R-:W-:Y:S02]  /*3970*/  IMAD.U32 R13, RZ, RZ, UR22 ;  /* 0x00000016ff0d7e24 */ /* 0x000fe4000f8e00ff */
[----:B------:R-:W-:Y:S02]  /*3980*/  IMAD.MOV.U32 R2, RZ, RZ, R0 ;  /* 0x000000ffff027224 */ /* 0x000fe400078e0000 */
[----:B------:R-:W-:-:S07]  /*3990*/  IMAD.MOV.U32 R3, RZ, RZ, R8 ;  /* 0x000000ffff037224 */ /* 0x000fce00078e0008 */
.L_x_55:
[----:B------:R-:W0:Y:S01]  /*39a0*/  S2R R5, SR_CgaCtaId ;  /* 0x0000000000057919 */ /* 0x000e220000008800 */
[----:B------:R-:W-:-:S04]  /*39b0*/  MOV R4, 0x400 ;  /* 0x0000040000047802 */ /* 0x000fc80000000f00 */
[----:B0-----:R-:W-:Y:S02]  /*39c0*/  LEA R10, R5, R4, 0x18 ;  /* 0x00000004050a7211 */ /* 0x001fe400078ec0ff */
[----:B------:R-:W-:Y:S01]  /*39d0*/  SHF.L.U32 R4, R2, 0x1f, RZ ;  /* 0x0000001f02047819 */ /* 0x000fe200000006ff */
[----:B------:R-:W0:Y:S02]  /*39e0*/  @!P2 LDC R5, c[0x0][0x500] ;  /* 0x00014000ff05ab82 */ /* 0x000e240000000800 */
[----:B------:R-:W-:-:S04]  /*39f0*/  IMAD R11, R3, 0x8, R10 ;  /* 0x00000008030b7824 */ /* 0x000fc800078e020a */
[----:B------:R-:W1:Y:S02]  /*3a00*/  SYNCS.PHASECHK.TRANS64.TRYWAIT P1, [R11+URZ+0x320], R4 ;  /* 0x000320040b0075a7 */ /* 0x000e64000802017f */
[----:B-1----:R-:W-:Y:S05]  /*3a10*/  @!P1 BRA `(.L_x_52) ;  /* 0x0000000c00c89947 */ /* 0x002fea0003800000 */
.L_x_73:
[----:B-1----:R-:W-:Y:S01]  /*3a20*/  PRMT R4, R7, 0x9910, RZ ;  /* 0x0000991007047816 */ /* 0x002fe200000000ff */
[----:B0-----:R0:W-:Y:S03]  /*3a30*/  @!P2 SYNCS.ARRIVE.TRANS64 RZ, [R11+URZ], R5 ;  /* 0x000000050bffa9a7 */ /* 0x0011e6000800003f */
[----:B------:R-:W-:-:S13]  /*3a40*/  ISETP.NE.AND P1, PT, R4, 0x2, PT ;  /* 0x000000020400780c */ /* 0x000fda0003f25270 */
[----:B0-----:R-:W-:Y:S05]  /*3a50*/  @P1 BRA `(.L_x_53) ;  /* 0x0000000000041947 */ /* 0x001fea0003800000 */
[----:B------:R-:W-:Y:S01]  /*3a60*/  BPT.TRAP 0x1 ;  /* 0x000000040000795c */ /* 0x000fe20000300000 */
.L_x_53:
[----:B------:R-:W-:Y:S05]  /*3a70*/  @P0 BRA `(.L_x_54) ;  /* 0x0000000000040947 */ /* 0x000fea0003800000 */
[----:B------:R-:W-:Y:S01]  /*3a80*/  BPT.TRAP 0x1 ;  /* 0x000000040000795c */ /* 0x000fe20000300000 */
.L_x_54:
[--C-:B------:R-:W-:Y:S01]  /*3a90*/  IMAD R4, R3, 0x800, R10.reuse ;  /* 0x0000080003047824 */ /* 0x100fe200078e020a */
[----:B------:R-:W-:Y:S01]  /*3aa0*/  R2UR UR9, R11 ;  /* 0x000000000b0972ca */ /* 0x000fe200000e0000 */
[----:B------:R-:W-:Y:S01]  /*3ab0*/  IMAD R10, R3, 0x100, R10 ;  /* 0x00000100030a7824 */ /* 0x000fe200078e020a */
[----:B------:R-:W-:Y:S01]  /*3ac0*/  UIADD3 UR6, UP0, UR20, 0xf0, URZ ;  /* 0x000000f014067890 */ /* 0x000fe2000ff1e03f */
[----:B------:R-:W-:Y:S01]  /*3ad0*/  VIADD R13, R13, 0xffffffff ;  /* 0xffffffff0d0d7836 */ /* 0x000fe20000000000 */
[----:B------:R-:W-:Y:S01]  /*3ae0*/  R2UR UR5, R4 ;  /* 0x00000000040572ca */ /* 0x000fe200000e0000 */
[----:B------:R-:W-:Y:S01]  /*3af0*/  UIADD3 UR24, UP1, UR20, 0x1f0, URZ ;  /* 0x000001f014187890 */ /* 0x000fe2000ff3e03f */
[----:B------:R-:W-:Y:S01]  /*3b00*/  R2UR UR8, R10 ;  /* 0x000000000a0872ca */ /* 0x000fe200000e0000 */
[----:B------:R-:W-:Y:S01]  /*3b10*/  UIADD3.X UR7, URZ, UR21, URZ, UP0, !UPT ;  /* 0x000000153f077290 */ /* 0x000fe200087fe43f */
[----:B------:R-:W-:Y:S01]  /*3b20*/  R2UR UR11, R24 ;  /* 0x00000000180b72ca */ /* 0x000fe200000e0000 */
[----:B------:R-:W-:Y:S01]  /*3b30*/  VIADD R3, R3, 0x1 ;  /* 0x0000000103037836 */ /* 0x000fe20000000000 */
[----:B------:R-:W-:Y:S01]  /*3b40*/  R2UR UR10, R12 ;  /* 0x000000000c0a72ca */ /* 0x000fe200000e0000 */
[----:B------:R-:W-:Y:S01]  /*3b50*/  UIADD3.X UR25, URZ, UR21, URZ, UP1, !UPT ;  /* 0x000000153f197290 */ /* 0x000fe20008ffe43f */
[----:B------:R-:W-:Y:S01]  /*3b60*/  R2UR UR12, R26 ;  /* 0x000000001a0c72ca */ /* 0x000fe200000e0000 */
[----:B------:R-:W-:Y:S01]  /*3b70*/  UMOV UR14, 0x0 ;  /* 0x00000000000e7882 */ /* 0x000fe20000000000 */
[----:B------:R-:W-:Y:S01]  /*3b80*/  R2UR UR19, R25 ;  /* 0x00000000191372ca */ /* 0x000fe200000e0000 */
[----:B------:R-:W-:Y:S01]  /*3b90*/  UMOV UR15, 0x10000000 ;  /* 0x10000000000f7882 */ /* 0x000fe20000000000 */
[----:B------:R-:W-:Y:S01]  /*3ba0*/  ISETP.GT.AND P3, PT, R13, 0x1, PT ;  /* 0x000000010d00780c */ /* 0x000fe20003f64270 */
[----:B------:R-:W-:Y:S01]  /*3bb0*/  UIADD3 UR5, UR5, 0x780, URZ ;  /* 0x0000078005057890 */ /* 0x000fe2000fffe03f */
[----:B------:R-:W-:Y:S01]  /*3bc0*/  ISETP.NE.AND P1, PT, R3, 0x64, PT ;  /* 0x000000640300780c */ /* 0x000fe20003f25270 */
[----:B------:R-:W-:Y:S01]  /*3bd0*/  UIADD3 UR13, UR8, 0x32780, URZ ;  /* 0x00032780080d7890 */ /* 0x000fe2000fffe03f */
[----:B------:R-:W-:-:S02]  /*3be0*/  VIADD R12, R12, 0x20 ;  /* 0x000000200c0c7836 */ /* 0x000fc40000000000 */
[----:B------:R-:W-:Y:S02]  /*3bf0*/  SEL R5, RZ, 0x1, P1 ;  /* 0x00000001ff057807 */ /* 0x000fe40000800000 */
[----:B------:R-:W-:Y:S01]  /*3c00*/  UMOV UR8, UR5 ;  /* 0x0000000500087c82 */ /* 0x000fe20008000000 */
[----:B------:R-:W-:Y:S01]  /*3c10*/  SEL R3, R3, RZ, P1 ;  /* 0x000000ff03037207 */ /* 0x000fe20000800000 */
[----:B------:R0:W-:Y:S01]  /*3c20*/  UTMALDG.3D [UR8], [UR6], desc[UR14] ;  /* 0x00000e08060075b4 */ /* 0x0001e20008011000 */
[----:B------:R-:W-:Y:S01]  /*3c30*/  LOP3.LUT R2, R2, R5, RZ, 0x3c, !PT ;  /* 0x0000000502027212 */ /* 0x000fe200078e3cff */
[----:B0-----:R-:W-:Y:S01]  /*3c40*/  UMOV UR8, UR13 ;  /* 0x0000000d00087c82 */ /* 0x001fe20008000000 */
[----:B------:R-:W-:Y:S02]  /*3c50*/  UMOV UR11, UR19 ;  /* 0x00000013000b7c82 */ /* 0x000fe40008000000 */
[----:B------:R0:W-:Y:S02]  /*3c60*/  UTMALDG.3D [UR8], [UR24], desc[UR14] ;  /* 0x00000e08180075b4 */ /* 0x0001e40008011000 */
[----:B0-----:R-:W-:Y:S05]  /*3c70*/  @P3 BRA `(.L_x_55) ;  /* 0xfffffffc00483947 */ /* 0x001fea000383ffff */
.L_x_51:
[----:B------:R-:W-:Y:S05]  /*3c80*/  BSYNC B1 ;  /* 0x0000000000017941 */ /* 0x000fea0003800000 */
.L_x_50:
[----:B------:R-:W-:Y:S01]  /*3c90*/  LOP3.LUT P4, RZ, R9, 0xff, RZ, 0xc0, !PT ;  /* 0x000000ff09ff7812 */ /* 0x000fe2000788c0ff */
[----:B------:R-:W-:Y:S01]  /*3ca0*/  VIADD R8, R8, UR4 ;  /* 0x0000000408087c36 */ /* 0x000fe20008000000 */
[----:B------:R-:W-:Y:S01]  /*3cb0*/  ULDC.64 UR6, c[0x0][0x650] ;  /* 0x0001940000067ab9 */ /* 0x000fe20000000a00 */
[----:B------:R-:W-:Y:S01]  /*3cc0*/  IMAD.U32 R5, RZ, RZ, UR4 ;  /* 0x00000004ff057e24 */ /* 0x000fe2000f8e00ff */
[----:B------:R-:W-:Y:S01]  /*3cd0*/  UISETP.GE.U32.AND UP0, UPT, UR4, 0x64, UPT ;  /* 0x000000640400788c */ /* 0x000fe2000bf06070 */
[----:B------:R-:W-:Y:S01]  /*3ce0*/  BSSY B1, `(.L_x_56) ;  /* 0x000006d000017945 */ /* 0x000fe20003800000 */
[----:B------:R-:W-:Y:S01]  /*3cf0*/  ISETP.GT.U32.AND P1, PT, R8, 0x63, PT ;  /* 0x000000630800780c */ /* 0x000fe20003f24070 */
[----:B------:R-:W-:Y:S01]  /*3d00*/  IMAD.MOV.U32 R24, RZ, RZ, -0x1 ;  /* 0xffffffffff187424 */ /* 0x000fe200078e00ff */
[----:B------:R-:W-:Y:S01]  /*3d10*/  PRMT R9, RZ, 0x7610, R9 ;  /* 0x00007610ff097816 */ /* 0x000fe20000000009 */
[----:B------:R-:W-:Y:S01]  /*3d20*/  IMAD.MOV.U32 R25, RZ, RZ, -0x1 ;  /* 0xffffffffff197424 */ /* 0x000fe200078e00ff */
[----:B------:R-:W-:Y:S01]  /*3d30*/  ISETP.LT.U32.AND P1, PT, R5, 0x64, P1 ;  /* 0x000000640500780c */ /* 0x000fe20000f21070 */
[----:B------:R-:W-:Y:S01]  /*3d40*/  IMAD.MOV.U32 R26, RZ, RZ, -0x1 ;  /* 0xffffffffff1a7424 */ /* 0x000fe200078e00ff */
[----:B------:R-:W-:Y:S01]  /*3d50*/  PLOP3.LUT P3, PT, PT, PT, UP0, 0x80, 0x0 ;  /* 0x000000000000781c */ /* 0x000fe20003f6f008 */
[----:B------:R-:W0:Y:S01]  /*3d60*/  @P4 S2R R3, SR_CgaCtaId ;  /* 0x0000000000034919 */ /* 0x000e220000008800 */
[----:B------:R-:W-:-:S04]  /*3d70*/  @P4 MOV R2, 0x400 ;  /* 0x0000040000024802 */ /* 0x000fc80000000f00 */
[----:B0-----:R-:W-:Y:S01]  /*3d80*/  @P4 LEA R4, R3, R2, 0x18 ;  /* 0x0000000203044211 */ /* 0x001fe200078ec0ff */
[----:B------:R-:W-:-:S03]  /*3d90*/  IMAD.WIDE.U32 R2, R8, 0x51eb851f, RZ ;  /* 0x51eb851f08027825 */ /* 0x000fc600078e00ff */
[----:B------:R0:W-:Y:S01]  /*3da0*/  @P4 SYNCS.ARRIVE.TRANS64.A1T0 RZ, [R4+URZ+0x678], RZ ;  /* 0x000678ff04ff49a7 */ /* 0x0001e2000810003f */
[----:B------:R-:W-:Y:S02]  /*3db0*/  IADD3 R22, P4, R22, R16, RZ ;  /* 0x0000001016167210 */ /* 0x000fe40007f9e0ff */
[----:B------:R-:W-:Y:S02]  /*3dc0*/  SHF.R.U32.HI R5, RZ, 0x5, R3 ;  /* 0x00000005ff057819 */ /* 0x000fe40000011603 */
[----:B------:R-:W-:Y:S01]  /*3dd0*/  SEL R3, RZ, 0x1, !P1 ;  /* 0x00000001ff037807 */ /* 0x000fe20004800000 */
[----:B------:R-:W-:Y:S01]  /*3de0*/  IMAD.X R19, R19, 0x1, R6, P4 ;  /* 0x0000000113137824 */ /* 0x000fe200020e0606 */
[----:B------:R-:W-:Y:S01]  /*3df0*/  ISETP.GE.U32.AND P1, PT, R22, UR6, PT ;  /* 0x0000000616007c0c */ /* 0x000fe2000bf26070 */
[----:B------:R-:W-:Y:S01]  /*3e00*/  IMAD R8, R5, -0x64, R8 ;  /* 0xffffff9c05087824 */ /* 0x000fe200078e0208 */
[----:B------:R-:W-:Y:S02]  /*3e10*/  LOP3.LUT R0, R0, R3, RZ, 0x3c, !PT ;  /* 0x0000000300007212 */ /* 0x000fe400078e3cff */
[----:B------:R-:W-:-:S02]  /*3e20*/  ISETP.GE.U32.AND.EX P1, PT, R19, UR7, PT, P1 ;  /* 0x0000000713007c0c */ /* 0x000fc4000bf26110 */
[----:B------:R-:W-:Y:S02]  /*3e30*/  @P3 LOP3.LUT R0, R0, 0x1, R5, 0x78, !PT ;  /* 0x0000000100003812 */ /* 0x000fe400078e7805 */
[----:B------:R-:W-:-:S09]  /*3e40*/  PRMT R2, RZ, 0x7610, R2 ;  /* 0x00007610ff027816 */ /* 0x000fd20000000002 */
[----:B0-----:R-:W-:Y:S05]  /*3e50*/  @P1 BRA `(.L_x_57) ;  /* 0x0000000400541947 */ /* 0x001fea0003800000 */
[----:B------:R-:W0:Y:S01]  /*3e60*/  S2R R11, SR_CTAID.X ;  /* 0x00000000000b7919 */ /* 0x000e220000002500 */
[----:B------:R-:W-:Y:S01]  /*3e70*/  ULDC.64 UR6, c[0x0][0x628] ;  /* 0x00018a0000067ab9 */ /* 0x000fe20000000a00 */
[----:B------:R-:W1:Y:S01]  /*3e80*/  LDC R12, c[0x0][0x144] ;  /* 0x00005100ff0c7b82 */ /* 0x000e620000000800 */
[----:B------:R-:W-:Y:S01]  /*3e90*/  ISETP.NE.U32.AND P1, PT, RZ, UR6, PT ;  /* 0x00000006ff007c0c */ /* 0x000fe2000bf25070 */
[----:B------:R-:W2:Y:S01]  /*3ea0*/  S2R R10, SR_CTAID.Y ;  /* 0x00000000000a7919 */ /* 0x000ea20000002600 */
[----:B------:R-:W-:Y:S01]  /*3eb0*/  ULDC UR5, c[0x0][0x150] ;  /* 0x0000540000057ab9 */ /* 0x000fe20000000800 */
[----:B------:R-:W-:Y:S01]  /*3ec0*/  ULDC UR8, c[0x0][0x630] ;  /* 0x00018c0000087ab9 */ /* 0x000fe20000000800 */
[----:B------:R-:W-:Y:S01]  /*3ed0*/  ISETP.NE.AND.EX P1, PT, RZ, UR7, PT, P1 ;  /* 0x00000007ff007c0c */ /* 0x000fe2000bf25310 */
[----:B------:R-:W-:Y:S01]  /*3ee0*/  IMAD.MOV.U32 R2, RZ, RZ, R22 ;  /* 0x000000ffff027224 */ /* 0x000fe200078e0016 */
[----:B0-----:R-:W-:-:S05]  /*3ef0*/  I2FP.F32.U32 R3, R11 ;  /* 0x0000000b00037245 */ /* 0x001fca0000201000 */
[----:B------:R-:W-:Y:S01]  /*3f00*/  FMUL R14, R3, UR5 ;  /* 0x00000005030e7c20 */ /* 0x000fe20008400000 */
[----:B------:R-:W-:-:S05]  /*3f10*/  IMAD.MOV.U32 R3, RZ, RZ, R19 ;  /* 0x000000ffff037224 */ /* 0x000fca00078e0013 */
[----:B--2---:R-:W-:Y:S05]  /*3f20*/  @!P1 BRA `(.L_x_58) ;  /* 0x0000000000289947 */ /* 0x004fea0003800000 */
[----:B------:R-:W-:Y:S02]  /*3f30*/  ULDC UR5, c[0x0][0x634] ;  /* 0x00018d0000057ab9 */ /* 0x000fe40000000800 */
[----:B------:R-:W-:-:S05]  /*3f40*/  IADD3 R3, P1, R22, UR5, RZ ;  /* 0x0000000516037c10 */ /* 0x000fca000ff3e0ff */
[----:B------:R-:W-:-:S04]  /*3f50*/  IMAD.X R13, RZ, RZ, R19, P1 ;  /* 0x000000ffff0d7224 */ /* 0x000fc800008e0613 */
[----:B------:R-:W-:-:S04]  /*3f60*/  IMAD.WIDE.U32 R4, R13, UR6, RZ ;  /* 0x000000060d047c25 */ /* 0x000fc8000f8e00ff */
[----:B------:R-:W-:-:S04]  /*3f70*/  IMAD.WIDE.U32 R4, P1, R3, UR7, R4 ;  /* 0x0000000703047c25 */ /* 0x000fc8000f820004 */
[----:B------:R-:W-:-:S04]  /*3f80*/  IMAD.WIDE.U32 R2, R3, UR6, RZ ;  /* 0x0000000603027c25 */ /* 0x000fc8000f8e00ff */
[----:B------:R-:W-:Y:S01]  /*3f90*/  IMAD.MOV.U32 R2, RZ, RZ, R5 ;  /* 0x000000ffff027224 */ /* 0x000fe200078e0005 */
[----:B------:R-:W-:Y:S01]  /*3fa0*/  IADD3 RZ, P3, R3, R4, RZ ;  /* 0x0000000403ff7210 */ /* 0x000fe20007f7e0ff */
[----:B------:R-:W-:-:S04]  /*3fb0*/  IMAD.X R3, RZ, RZ, RZ, P1 ;  /* 0x000000ffff037224 */ /* 0x000fc800008e06ff */
[----:B------:R-:W-:-:S08]  /*3fc0*/  IMAD.WIDE.U32.X R2, R13, UR7, R2, P3 ;  /* 0x000000070d027c25 */ /* 0x000fd000098e0402 */
.L_x_58:
[--C-:B------:R-:W-:Y:S01]  /*3fd0*/  SHF.R.U64 R26, R2, UR8, R3.reuse ;  /* 0x00000008021a7c19 */ /* 0x100fe20008001203 */
[----:B------:R-:W0:Y:S01]  /*3fe0*/  F2I.U32.TRUNC.NTZ R14, R14 ;  /* 0x0000000e000e7305 */ /* 0x000e22000020f000 */
[----:B------:R-:W-:Y:S01]  /*3ff0*/  SHF.R.U32.HI R2, RZ, UR8, R3 ;  /* 0x00000008ff027c19 */ /* 0x000fe20008011603 */
[----:B------:R-:W-:Y:S01]  /*4000*/  ULDC.64 UR6, c[0x0][0x620] ;  /* 0x0001880000067ab9 */ /* 0x000fe20000000a00 */
[----:B------:R-:W-:Y:S01]  /*4010*/  IADD3 R5, P1, RZ, -R26, RZ ;  /* 0x8000001aff057210 */ /* 0x000fe20007f3e0ff */
[----:B------:R-:W-:Y:S01]  /*4020*/  IMAD.MOV.U32 R3, RZ, RZ, R19 ;  /* 0x000000ffff037224 */ /* 0x000fe200078e0013 */
[----:B------:R-:W-:Y:S01]  /*4030*/  ULDC.64 UR8, c[0x0][0x640] ;  /* 0x0001900000087ab9 */ /* 0x000fe20000000a00 */
[----:B------:R-:W2:Y:S01]  /*4040*/  LDC R15, c[0x0][0x148] ;  /* 0x00005200ff0f7b82 */ /* 0x000ea20000000800 */
[----:B------:R-:W-:Y:S01]  /*4050*/  ULDC UR5, c[0x0][0x618] ;  /* 0x0001860000057ab9 */ /* 0x000fe20000000800 */
[----:B------:R-:W-:Y:S01]  /*4060*/  IMAD.X R2, RZ, RZ, ~R2, P1 ;  /* 0x000000ffff027224 */ /* 0x000fe200008e0e02 */
[----:B------:R-:W-:-:S03]  /*4070*/  ISETP.NE.U32.AND P1, PT, RZ, UR8, PT ;  /* 0x00000008ff007c0c */ /* 0x000fc6000bf25070 */
[----:B------:R-:W-:Y:S01]  /*4080*/  IMAD R4, R2, UR6, RZ ;  /* 0x0000000602047c24 */ /* 0x000fe2000f8e02ff */
[----:B------:R-:W-:Y:S01]  /*4090*/  ISETP.NE.AND.EX P1, PT, RZ, UR9, PT, P1 ;  /* 0x00000009ff007c0c */ /* 0x000fe2000bf25310 */
[----:B------:R-:W-:-:S04]  /*40a0*/  IMAD.MOV.U32 R2, RZ, RZ, R22 ;  /* 0x000000ffff027224 */ /* 0x000fc800078e0016 */
[----:B------:R-:W-:Y:S01]  /*40b0*/  IMAD.WIDE.U32 R2, R5, UR6, R2 ;  /* 0x0000000605027c25 */ /* 0x000fe2000f8e0002 */
[----:B------:R-:W-:-:S03]  /*40c0*/  ULDC UR6, c[0x0][0x154] ;  /* 0x0000550000067ab9 */ /* 0x000fc60000000800 */
[----:B------:R-:W-:Y:S02]  /*40d0*/  IMAD R5, R5, UR7, R4 ;  /* 0x0000000705057c24 */ /* 0x000fe4000f8e0204 */
[----:B0-----:R-:W-:Y:S02]  /*40e0*/  IMAD.MOV R4, RZ, RZ, -R14 ;  /* 0x000000ffff047224 */ /* 0x001fe400078e0a0e */
[----:B------:R-:W-:Y:S02]  /*40f0*/  IMAD.IADD R3, R3, 0x1, R5 ;  /* 0x0000000103037824 */ /* 0x000fe400078e0205 */
[----:B-1----:R-:W-:Y:S01]  /*4100*/  IMAD R11, R12, R4, R11 ;  /* 0x000000040c0b7224 */ /* 0x002fe200078e020b */
[----:B------:R-:W-:Y:S02]  /*4110*/  I2FP.F32.U32 R4, R10 ;  /* 0x0000000a00047245 */ /* 0x000fe40000201000 */
[--C-:B------:R-:W-:Y:S02]  /*4120*/  SHF.R.U64 R12, R2, UR5, R3.reuse ;  /* 0x00000005020c7c19 */ /* 0x100fe40008001203 */
[----:B------:R-:W-:Y:S01]  /*4130*/  SHF.R.U32.HI R3, RZ, UR5, R3 ;  /* 0x00000005ff037c19 */ /* 0x000fe20008011603 */
[----:B------:R-:W-:Y:S01]  /*4140*/  FMUL R4, R4, UR6 ;  /* 0x0000000604047c20 */ /* 0x000fe20008400000 */
[----:B------:R-:W-:-:S02]  /*4150*/  ULDC UR5, c[0x0][0x608] ;  /* 0x0001820000057ab9 */ /* 0x000fc40000000800 */
[--C-:B------:R-:W-:Y:S01]  /*4160*/  SHF.R.U64 R14, R12, UR5, R3.reuse ;  /* 0x000000050c0e7c19 */ /* 0x100fe20008001203 */
[----:B------:R0:W1:Y:S01]  /*4170*/  F2I.U32.TRUNC.NTZ R20, R4 ;  /* 0x0000000400147305 */ /* 0x000062000020f000 */
[----:B------:R-:W-:Y:S01]  /*4180*/  SHF.R.U32.HI R3, RZ, UR5, R3 ;  /* 0x00000005ff037c19 */ /* 0x000fe20008011603 */
[----:B------:R-:W-:-:S03]  /*4190*/  ULDC UR5, c[0x0][0x658] ;  /* 0x0001960000057ab9 */ /* 0x000fc60000000800 */
[--C-:B------:R-:W-:Y:S02]  /*41a0*/  SHF.R.U64 R13, R14, UR5, R3.reuse ;  /* 0x000000050e0d7c19 */ /* 0x100fe40008001203 */
[----:B------:R-:W-:-:S03]  /*41b0*/  SHF.R.U32.HI R21, RZ, UR5, R3 ;  /* 0x00000005ff157c19 */ /* 0x000fc60008011603 */
[----:B------:R-:W-:Y:S02]  /*41c0*/  IMAD.MOV.U32 R2, RZ, RZ, R13 ;  /* 0x000000ffff027224 */ /* 0x000fe400078e000d */
[----:B------:R-:W-:Y:S01]  /*41d0*/  IMAD.MOV.U32 R3, RZ, RZ, R21 ;  /* 0x000000ffff037224 */ /* 0x000fe200078e0015 */
[----:B0-----:R-:W-:Y:S06]  /*41e0*/  @!P1 BRA `(.L_x_59) ;  /* 0x0000000000289947 */ /* 0x001fec0003800000 */
        /* <DEDUP_REMOVED lines=10> */
.L_x_59:
[----:B------:R-:W-:Y:S01]  /*4290*/  ISETP.NE.AND P1, PT, R23, 0x1, PT ;  /* 0x000000011700780c */ /* 0x000fe20003f25270 */
[----:B------:R-:W-:Y:S01]  /*42a0*/  ULDC UR5, c[0x0][0x648] ;  /* 0x0001920000057ab9 */ /* 0x000fe20000000800 */
[----:B------:R-:W-:Y:S01]  /*42b0*/  LOP3.LUT R14, R14, UR17, RZ, 0xc0, !PT ;  /* 0x000000110e0e7c12 */ /* 0x000fe2000f8ec0ff */
[----:B-1----:R-:W-:Y:S01]  /*42c0*/  IMAD.MOV R20, RZ, RZ, -R20 ;  /* 0x000000ffff147224 */ /* 0x002fe200078e0a14 */
[----:B------:R-:W-:Y:S01]  /*42d0*/  SHF.R.U64 R3, R2, UR5, R3 ;  /* 0x0000000502037c19 */ /* 0x000fe20008001203 */
[----:B------:R-:W-:Y:S01]  /*42e0*/  ULDC UR5, c[0x0][0x638] ;  /* 0x00018e0000057ab9 */ /* 0x000fe20000000800 */
[----:B------:R-:W-:Y:S01]  /*42f0*/  LOP3.LUT R24, R12, UR16, RZ, 0xc0, !PT ;  /* 0x000000100c187c12 */ /* 0x000fe2000f8ec0ff */
[----:B------:R-:W-:Y:S02]  /*4300*/  ULDC UR6, c[0x0][0x610] ;  /* 0x0001840000067ab9 */ /* 0x000fe40000000800 */
[----:B------:R-:W-:Y:S02]  /*4310*/  IMAD.MOV R2, RZ, RZ, -R3 ;  /* 0x000000ffff027224 */ /* 0x000fe400078e0a03 */
[----:B------:R-:W-:-:S02]  /*4320*/  IMAD R14, R3, UR18, R14 ;  /* 0x00000012030e7c24 */ /* 0x000fc4000f8e020e */
[----:B--2---:R-:W-:Y:S02]  /*4330*/  @P1 IMAD R11, R15, R20, R10 ;  /* 0x000000140f0b1224 */ /* 0x004fe400078e020a */
[----:B------:R-:W-:Y:S01]  /*4340*/  IMAD R13, R2, UR5, R13 ;  /* 0x00000005020d7c24 */ /* 0x000fe2000f8e020d */
[----:B------:R-:W-:Y:S01]  /*4350*/  ULDC UR5, c[0x0][0x600] ;  /* 0x0001800000057ab9 */ /* 0x000fe20000000800 */
[----:B------:R-:W-:Y:S02]  /*4360*/  IMAD R11, R14, UR6, R11 ;  /* 0x000000060e0b7c24 */ /* 0x000fe4000f8e020b */
[----:B------:R-:W-:Y:S02]  /*4370*/  IMAD R24, R13, UR5, R24 ;  /* 0x000000050d187c24 */ /* 0x000fe4000f8e0218 */
[----:B------:R-:W-:-:S03]  /*4380*/  IMAD.MOV.U32 R2, RZ, RZ, 0x1 ;  /* 0x00000001ff027424 */ /* 0x000fc600078e00ff */
[----:B------:R-:W-:Y:S02]  /*4390*/  SEL R25, R24, R11, !P1 ;  /* 0x0000000b18197207 */ /* 0x000fe40004800000 */
[----:B------:R-:W-:-:S07]  /*43a0*/  SEL R24, R11, R24, !P1 ;  /* 0x000000180b187207 */ /* 0x000fce0004800000 */
.L_x_57:
[----:B------:R-:W-:Y:S05]  /*43b0*/  BSYNC B1 ;  /* 0x0000000000017941 */ /* 0x000fea0003800000 */
.L_x_56:
[----:B------:R-:W-:-:S13]  /*43c0*/  LOP3.LUT P1, RZ, R2, 0xff, RZ, 0xc0, !PT ;  /* 0x000000ff02ff7812 */ /* 0x000fda000782c0ff */
[----:B------:R-:W-:Y:S05]  /*43d0*/  @P1 BRA `(.L_x_60) ;  /* 0xfffffff4003c1947 */ /* 0x000fea000383ffff */
[----:B------:R-:W-:Y:S05]  /*43e0*/  BSYNC B0 ;  /* 0x0000000000007941 */ /* 0x000fea0003800000 */
.L_x_48:
[----:B------:R-:W-:Y:S01]  /*43f0*/  UMOV UR5, 0xffffffff ;  /* 0xffffffff00057882 */ /* 0x000fe20000000000 */
[----:B------:R-:W-:Y:S02]  /*4400*/  IMAD.MOV.U32 R5, RZ, RZ, R0 ;  /* 0x000000ffff057224 */ /* 0x000fe400078e0000 */
[----:B------:R-:W-:Y:S05]  /*4410*/  BRA.DIV UR5, `(.L_x_61) ;  /* 0x00000006055c7947 */ /* 0x000fea000b800000 */
[----:B------:R-:W-:-:S13]  /*4420*/  ELECT P6, URZ, PT ;  /* 0x00000000003f782f */ /* 0x000fda00038c0000 */
.L_x_76:
[----:B------:R-:W-:Y:S05]  /*4430*/  @!P6 EXIT ;  /* 0x000000000000e94d */ /* 0x000fea0003800000 */
[----:B------:R-:W-:-:S04]  /*4440*/  LOP3.LUT R18, R18, 0x2, RZ, 0xfc, !PT ;  /* 0x0000000212127812 */ /* 0x000fc800078efcff */
[----:B------:R-:W-:-:S13]  /*4450*/  ISETP.NE.AND P0, PT, R18, 0x3, PT ;  /* 0x000000031200780c */ /* 0x000fda0003f05270 */
[----:B------:R-:W-:Y:S05]  /*4460*/  @!P0 BRA `(.L_x_62) ;  /* 0x0000000000048947 */ /* 0x000fea0003800000 */
[----:B------:R-:W-:Y:S01]  /*4470*/  BPT.TRAP 0x1 ;  /* 0x000000040000795c */ /* 0x000fe20000300000 */
.L_x_62:
[----:B------:R-:W0:Y:S01]  /*4480*/  S2R R3, SR_CgaCtaId ;  /* 0x0000000000037919 */ /* 0x000e220000008800 */
[----:B------:R-:W-:-:S04]  /*4490*/  MOV R0, 0x400 ;  /* 0x0000040000007802 */ /* 0x000fc80000000f00 */
[----:B0-----:R-:W-:Y:S01]  /*44a0*/  LEA R3, R3, R0, 0x18 ;  /* 0x0000000003037211 */ /* 0x001fe200078ec0ff */
[----:B------:R-:W-:-:S04]  /*44b0*/  IMAD.MOV.U32 R0, RZ, RZ, RZ ;  /* 0x000000ffff007224 */ /* 0x000fc800078e00ff */
[----:B------:R-:W-:-:S07]  /*44c0*/  VIADD R3, R3, 0x320 ;  /* 0x0000032003037836 */ /* 0x000fce0000000000 */
.L_x_67:
[C---:B0-----:R-:W-:Y:S01]  /*44d0*/  IMAD R7, R8.reuse, 0x8, R3 ;  /* 0x0000000808077824 */ /* 0x041fe200078e0203 */
[----:B------:R-:W-:Y:S01]  /*44e0*/  SHF.L.U32 R4, R5, 0x1f, RZ ;  /* 0x0000001f05047819 */ /* 0x000fe200000006ff */
[----:B------:R-:W-:-:S03]  /*44f0*/  VIADD R8, R8, 0x1 ;  /* 0x0000000108087836 */ /* 0x000fc60000000000 */
[----:B------:R-:W0:Y:S02]  /*4500*/  SYNCS.PHASECHK.TRANS64.TRYWAIT P0, [R7+URZ], R4 ;  /* 0x00000004070075a7 */ /* 0x000e24000800017f */
[----:B------:R-:W-:-:S04]  /*4510*/  ISETP.NE.AND P1, PT, R8, 0x64, PT ;  /* 0x000000640800780c */ /* 0x000fc80003f25270 */
[----:B------:R-:W-:Y:S02]  /*4520*/  SEL R2, RZ, 0x1, P1 ;  /* 0x00000001ff027807 */ /* 0x000fe40000800000 */
[----:B------:R-:W-:Y:S02]  /*4530*/  SEL R8, R8, RZ, P1 ;  /* 0x000000ff08087207 */ /* 0x000fe40000800000 */
[----:B------:R-:W-:-:S03]  /*4540*/  LOP3.LUT R9, R5, R2, RZ, 0x3c, !PT ;  /* 0x0000000205097212 */ /* 0x000fc600078e3cff */
[----:B------:R-:W-:Y:S01]  /*4550*/  IMAD R10, R8, 0x8, R3 ;  /* 0x00000008080a7824 */ /* 0x000fe200078e0203 */
[----:B------:R-:W-:Y:S01]  /*4560*/  SHF.L.U32 R5, R9, 0x1f, RZ ;  /* 0x0000001f09057819 */ /* 0x000fe200000006ff */
[----:B0-----:R-:W-:Y:S06]  /*4570*/  @!P0 BRA `(.L_x_63) ;  /* 0x0000000400248947 */ /* 0x001fec0003800000 */
.L_x_77:
[----:B------:R-:W1:Y:S01]  /*4580*/  SYNCS.PHASECHK.TRANS64.TRYWAIT P0, [R10+URZ], R5 ;  /* 0x000000050a0075a7 */ /* 0x000e62000800017f */
[----:B------:R-:W-:-:S05]  /*4590*/  VIADD R2, R8, 0x1 ;  /* 0x0000000108027836 */ /* 0x000fca0000000000 */
[----:B------:R-:W-:-:S04]  /*45a0*/  ISETP.NE.AND P1, PT, R2, 0x64, PT ;  /* 0x000000640200780c */ /* 0x000fc80003f25270 */
[----:B0-----:R-:W-:Y:S02]  /*45b0*/  SEL R4, RZ, 0x1, P1 ;  /* 0x00000001ff047807 */ /* 0x001fe40000800000 */
[----:B------:R-:W-:Y:S02]  /*45c0*/  SEL R2, R2, RZ, P1 ;  /* 0x000000ff02027207 */ /* 0x000fe40000800000 */
[----:B------:R-:W-:-:S03]  /*45d0*/  LOP3.LUT R9, R9, R4, RZ, 0x3c, !PT ;  /* 0x0000000409097212 */ /* 0x000fc600078e3cff */
[----:B------:R-:W-:Y:S01]  /*45e0*/  IMAD R7, R2, 0x8, R3 ;  /* 0x0000000802077824 */ /* 0x000fe200078e0203 */
[----:B------:R-:W-:Y:S01]  /*45f0*/  SHF.L.U32 R6, R9, 0x1f, RZ ;  /* 0x0000001f09067819 */ /* 0x000fe200000006ff */
[----:B-1----:R-:W-:Y:S06]  /*4600*/  @!P0 BRA `(.L_x_64) ;  /* 0x0000000400148947 */ /* 0x002fec0003800000 */
.L_x_78:
[----:B------:R-:W1:Y:S01]  /*4610*/  SYNCS.PHASECHK.TRANS64.TRYWAIT P0, [R7+URZ], R6 ;  /* 0x00000006070075a7 */ /* 0x000e62000800017f */
[----:B------:R-:W-:-:S05]  /*4620*/  VIADD R2, R2, 0x1 ;  /* 0x0000000102027836 */ /* 0x000fca0000000000 */
[----:B------:R-:W-:-:S04]  /*4630*/  ISETP.NE.AND P1, PT, R2, 0x64, PT ;  /* 0x000000640200780c */ /* 0x000fc80003f25270 */
[----:B------:R-:W-:Y:S02]  /*4640*/  SEL R4, RZ, 0x1, P1 ;  /* 0x00000001ff047807 */ /* 0x000fe40000800000 */
[----:B------:R-:W-:Y:S02]  /*4650*/  SEL R8, R2, RZ, P1 ;  /* 0x000000ff02087207 */ /* 0x000fe40000800000 */
[----:B0-----:R-:W-:-:S03]  /*4660*/  LOP3.LUT R5, R9, R4, RZ, 0x3c, !PT ;  /* 0x0000000409057212 */ /* 0x001fc600078e3cff */
[----:B------:R-:W-:Y:S01]  /*4670*/  IMAD R9, R8, 0x8, R3 ;  /* 0x0000000808097824 */ /* 0x000fe200078e0203 */
[----:B------:R-:W-:Y:S01]  /*4680*/  SHF.L.U32 R2, R5, 0x1f, RZ ;  /* 0x0000001f05027819 */ /* 0x000fe200000006ff */
[----:B-1----:R-:W-:Y:S06]  /*4690*/  @!P0 BRA `(.L_x_65) ;  /* 0x0000000400048947 */ /* 0x002fec0003800000 */
.L_x_79:
[----:B------:R-:W1:Y:S01]  /*46a0*/  SYNCS.PHASECHK.TRANS64.TRYWAIT P0, [R9+URZ], R2 ;  /* 0x00000002090075a7 */ /* 0x000e62000800017f */
[----:B------:R-:W-:-:S05]  /*46b0*/  VIADD R0, R0, 0x4 ;  /* 0x0000000400007836 */ /* 0x000fca0000000000 */
[----:B------:R-:W-:Y:S01]  /*46c0*/  ISETP.NE.AND P1, PT, R0, 0x64, PT ;  /* 0x000000640000780c */ /* 0x000fe20003f25270 */
[----:B-1----:R-:W-:-:S12]  /*46d0*/  @!P0 BRA `(.L_x_66) ;  /* 0x0000000400088947 */ /* 0x002fd80003800000 */
.L_x_80:
[----:B------:R-:W-:-:S05]  /*46e0*/  VIADD R8, R8, 0x1 ;  /* 0x0000000108087836 */ /* 0x000fca0000000000 */
[----:B------:R-:W-:-:S04]  /*46f0*/  ISETP.NE.AND P0, PT, R8, 0x64, PT ;  /* 0x000000640800780c */ /* 0x000fc80003f05270 */
[----:B-1----:R-:W-:Y:S02]  /*4700*/  SEL R2, RZ, 0x1, P0 ;  /* 0x00000001ff027807 */ /* 0x002fe40000000000 */
[----:B------:R-:W-:Y:S02]  /*4710*/  SEL R8, R8, RZ, P0 ;  /* 0x000000ff08087207 */ /* 0x000fe40000000000 */
[----:B------:R-:W-:Y:S01]  /*4720*/  LOP3.LUT R5, R5, R2, RZ, 0x3c, !PT ;  /* 0x0000000205057212 */ /* 0x000fe200078e3cff */
[----:B------:R-:W-:Y:S06]  /*4730*/  @P1 BRA `(.L_x_67) ;  /* 0xfffffffc00641947 */ /* 0x000fec000383ffff */
[----:B------:R-:W-:Y:S05]  /*4740*/  EXIT ;  /* 0x000000000000794d */ /* 0x000fea0003800000 */
.L_x_16:
[----:B0-----:R-:W-:-:S04]  /*4750*/  IMAD.U32 R3, RZ, RZ, UR49 ;  /* 0x00000031ff037e24 */ /* 0x001fc8000f8e00ff */
[----:B------:R0:W1:Y:S03]  /*4760*/  SYNCS.PHASECHK.TRANS64.TRYWAIT P0, [R3+URZ+-0x8], R0 ;  /* 0xfffff800030075a7 */ /* 0x000066000800017f */
[----:B-1----:R-:W-:Y:S05]  /*4770*/  @!P0 NANOSLEEP.SYNCS 0x989680 ;  /* 0x009896800000895d */ /* 0x002fea0003900000 */
[----:B------:R-:W1:Y:S02]  /*4780*/  @!P0 SYNCS.PHASECHK.TRANS64 P0, [R3+URZ+-0x8], R0 ;  /* 0xfffff800030085a7 */ /* 0x000e64000800007f */
[----:B-1----:R-:W-:Y:S05]  /*4790*/  @!P0 BRA `(.L_x_16) ;  /* 0xfffffffc00ec8947 */ /* 0x002fea000383ffff */
[----:B------:R-:W-:Y:S05]  /*47a0*/  BRA `(.L_x_68) ;  /* 0xffffffd800907947 */ /* 0x000fea000383ffff */
.L_x_21:
[----:B-1----:R1:W2:Y:S02]  /*47b0*/  SYNCS.PHASECHK.TRANS64.TRYWAIT P1, [R0+URZ], R3 ;  /* 0x00000003000075a7 */ /* 0x0022a4000802017f */
[----:B--2---:R-:W-:Y:S05]  /*47c0*/  @!P1 NANOSLEEP.SYNCS 0x989680 ;  /* 0x009896800000995d */ /* 0x004fea0003900000 */
[----:B------:R-:W2:Y:S02]  /*47d0*/  @!P1 SYNCS.PHASECHK.TRANS64 P1, [R0+URZ], R3 ;  /* 0x00000003000095a7 */ /* 0x000ea4000802007f */
[----:B--2---:R-:W-:Y:S05]  /*47e0*/  @!P1 BRA `(.L_x_21) ;  /* 0xfffffffc00f09947 */ /* 0x004fea000383ffff */
[----:B------:R-:W-:Y:S05]  /*47f0*/  BRA `(.L_x_20) ;  /* 0xffffffd800fc7947 */ /* 0x000fea000383ffff */
.L_x_26:
[----:B-1----:R-:W-:-:S04]  /*4800*/  IMAD.U32 R3, RZ, RZ, UR4 ;  /* 0x00000004ff037e24 */ /* 0x002fc8000f8e00ff */
[----:B------:R1:W2:Y:S03]  /*4810*/  SYNCS.PHASECHK.TRANS64.TRYWAIT P1, [R3+URZ], R2 ;  /* 0x00000002030075a7 */ /* 0x0002a6000802017f */
[----:B--2---:R-:W-:Y:S05]  /*4820*/  @!P1 NANOSLEEP.SYNCS 0x989680 ;  /* 0x009896800000995d */ /* 0x004fea0003900000 */
[----:B------:R-:W2:Y:S02]  /*4830*/  @!P1 SYNCS.PHASECHK.TRANS64 P1, [R3+URZ], R2 ;  /* 0x00000002030095a7 */ /* 0x000ea4000802007f */
[----:B--2---:R-:W-:Y:S05]  /*4840*/  @!P1 BRA `(.L_x_26) ;  /* 0xfffffffc00ec9947 */ /* 0x004fea000383ffff */
[----:B------:R-:W-:Y:S05]  /*4850*/  BRA `(.L_x_25) ;  /* 0xffffffdc00587947 */ /* 0x000fea000383ffff */
.L_x_32:
[----:B0-----:R-:W-:-:S04]  /*4860*/  IMAD.U32 R3, RZ, RZ, UR49 ;  /* 0x00000031ff037e24 */ /* 0x001fc8000f8e00ff */
[----:B------:R0:W1:Y:S03]  /*4870*/  SYNCS.PHASECHK.TRANS64.TRYWAIT P0, [R3+URZ+0x8], R0 ;  /* 0x00000800030075a7 */ /* 0x000066000800017f */
[----:B-1----:R-:W-:Y:S05]  /*4880*/  @!P0 NANOSLEEP.SYNCS 0x989680 ;  /* 0x009896800000895d */ /* 0x002fea0003900000 */
[----:B------:R-:W1:Y:S02]  /*4890*/  @!P0 SYNCS.PHASECHK.TRANS64 P0, [R3+URZ+0x8], R0 ;  /* 0x00000800030085a7 */ /* 0x000e64000800007f */
[----:B-1----:R-:W-:Y:S05]  /*48a0*/  @!P0 BRA `(.L_x_32) ;  /* 0xfffffffc00ec8947 */ /* 0x002fea000383ffff */
[----:B------:R-:W-:Y:S05]  /*48b0*/  BRA `(.L_x_69) ;  /* 0xffffffe000307947 */ /* 0x000fea000383ffff */
.L_x_49:
[----:B------:R-:W-:Y:S01]  /*48c0*/  BSSY B1, `(.L_x_70) ;  /* 0x0000006000017945 */ /* 0x000fe20003800000 */
[----:B------:R-:W-:-:S07]  /*48d0*/  IMAD.MOV.U32 R15, RZ, RZ, -0x1 ;  /* 0xffffffffff0f7424 */ /* 0x000fce00078e00ff */
[----:B------:R-:W-:Y:S05]  /*48e0*/  WARPSYNC.COLLECTIVE R15, `(.L_x_71) ;  /* 0x000000000f0c7348 */ /* 0x000fea0003c00000 */
[----:B------:R-:W-:Y:S02]  /*48f0*/  ELECT P6, UR62, PT ;  /* 0x00000000003e782f */ /* 0x000fe400038c0000 */
[----:B------:R-:W-:Y:S01]  /*4900*/  MOV R14, UR62 ;  /* 0x0000003e000e7c02 */ /* 0x000fe20008000f00 */
[----:B------:R-:W-:Y:S10]  /*4910*/  ENDCOLLECTIVE ;  /* 0x000000000000791b */ /* 0x000ff40003800000 */
.L_x_71:
[----:B------:R-:W-:Y:S05]  /*4920*/  BSYNC B1 ;  /* 0x0000000000017941 */ /* 0x000fea0003800000 */
.L_x_70:
[----:B------:R-:W-:Y:S05]  /*4930*/  BRA `(.L_x_72) ;  /* 0xffffffec00f07947 */ /* 0x000fea000383ffff */
.L_x_52:
[----:B-1----:R1:W2:Y:S02]  /*4940*/  SYNCS.PHASECHK.TRANS64.TRYWAIT P1, [R11+URZ+0x320], R4 ;  /* 0x000320040b0075a7 */ /* 0x0022a4000802017f */
[----:B--2---:R-:W-:Y:S05]  /*4950*/  @!P1 NANOSLEEP.SYNCS 0x989680 ;  /* 0x009896800000995d */ /* 0x004fea0003900000 */
[----:B------:R-:W2:Y:S02]  /*4960*/  @!P1 SYNCS.PHASECHK.TRANS64 P1, [R11+URZ+0x320], R4 ;  /* 0x000320040b0095a7 */ /* 0x000ea4000802007f */
[----:B--2---:R-:W-:Y:S05]  /*4970*/  @!P1 BRA `(.L_x_52) ;  /* 0xfffffffc00f09947 */ /* 0x004fea000383ffff */
[----:B------:R-:W-:Y:S05]  /*4980*/  BRA `(.L_x_73) ;  /* 0xfffffff000247947 */ /* 0x000fea000383ffff */
.L_x_61:
[----:B------:R-:W-:Y:S01]  /*4990*/  BSSY B0, `(.L_x_74) ;  /* 0x0000006000007945 */ /* 0x000fe20003800000 */
[----:B------:R-:W-:-:S07]  /*49a0*/  IMAD.MOV.U32 R15, RZ, RZ, -0x1 ;  /* 0xffffffffff0f7424 */ /* 0x000fce00078e00ff */
[----:B------:R-:W-:Y:S05]  /*49b0*/  WARPSYNC.COLLECTIVE R15, `(.L_x_75) ;  /* 0x000000000f0c7348 */ /* 0x000fea0003c00000 */
[----:B------:R-:W-:Y:S02]  /*49c0*/  ELECT P6, UR62, PT ;  /* 0x00000000003e782f */ /* 0x000fe400038c0000 */
[----:B------:R-:W-:Y:S01]  /*49d0*/  MOV R14, UR62 ;  /* 0x0000003e000e7c02 */ /* 0x000fe20008000f00 */
[----:B------:R-:W-:Y:S10]  /*49e0*/  ENDCOLLECTIVE ;  /* 0x000000000000791b */ /* 0x000ff40003800000 */
.L_x_75:
[----:B------:R-:W-:Y:S05]  /*49f0*/  BSYNC B0 ;  /* 0x0000000000007941 */ /* 0x000fea0003800000 */
.L_x_74:
[----:B------:R-:W-:Y:S05]  /*4a00*/  BRA `(.L_x_76) ;  /* 0xfffffff800887947 */ /* 0x000fea000383ffff */
.L_x_63:
[----:B0-----:R0:W1:Y:S02]  /*4a10*/  SYNCS.PHASECHK.TRANS64.TRYWAIT P0, [R7+URZ], R4 ;  /* 0x00000004070075a7 */ /* 0x001064000800017f */
[----:B-1----:R-:W-:Y:S05]  /*4a20*/  @!P0 NANOSLEEP.SYNCS 0x989680 ;  /* 0x009896800000895d */ /* 0x002fea0003900000 */
[----:B------:R-:W1:Y:S02]  /*4a30*/  @!P0 SYNCS.PHASECHK.TRANS64 P0, [R7+URZ], R4 ;  /* 0x00000004070085a7 */ /* 0x000e64000800007f */
[----:B-1----:R-:W-:Y:S05]  /*4a40*/  @!P0 BRA `(.L_x_63) ;  /* 0xfffffffc00f08947 */ /* 0x002fea000383ffff */
[----:B------:R-:W-:Y:S05]  /*4a50*/  BRA `(.L_x_77) ;  /* 0xfffffff800c87947 */ /* 0x000fea000383ffff */
.L_x_64:
[----:B0-----:R0:W1:Y:S02]  /*4a60*/  SYNCS.PHASECHK.TRANS64.TRYWAIT P0, [R10+URZ], R5 ;  /* 0x000000050a0075a7 */ /* 0x001064000800017f */
[----:B-1----:R-:W-:Y:S05]  /*4a70*/  @!P0 NANOSLEEP.SYNCS 0x989680 ;  /* 0x009896800000895d */ /* 0x002fea0003900000 */
[----:B------:R-:W1:Y:S02]  /*4a80*/  @!P0 SYNCS.PHASECHK.TRANS64 P0, [R10+URZ], R5 ;  /* 0x000000050a0085a7 */ /* 0x000e64000800007f */
[----:B-1----:R-:W-:Y:S05]  /*4a90*/  @!P0 BRA `(.L_x_64) ;  /* 0xfffffffc00f08947 */ /* 0x002fea000383ffff */
[----:B------:R-:W-:Y:S05]  /*4aa0*/  BRA `(.L_x_78) ;  /* 0xfffffff800d87947 */ /* 0x000fea000383ffff */
.L_x_65:
[----:B0-----:R0:W1:Y:S02]  /*4ab0*/  SYNCS.PHASECHK.TRANS64.TRYWAIT P0, [R7+URZ], R6 ;  /* 0x00000006070075a7 */ /* 0x001064000800017f */
[----:B-1----:R-:W-:Y:S05]  /*4ac0*/  @!P0 NANOSLEEP.SYNCS 0x989680 ;  /* 0x009896800000895d */ /* 0x002fea0003900000 */
[----:B------:R-:W1:Y:S02]  /*4ad0*/  @!P0 SYNCS.PHASECHK.TRANS64 P0, [R7+URZ], R6 ;  /* 0x00000006070085a7 */ /* 0x000e64000800007f */
[----:B-1----:R-:W-:Y:S05]  /*4ae0*/  @!P0 BRA `(.L_x_65) ;  /* 0xfffffffc00f08947 */ /* 0x002fea000383ffff */
[----:B------:R-:W-:Y:S05]  /*4af0*/  BRA `(.L_x_79) ;  /* 0xfffffff800e87947 */ /* 0x000fea000383ffff */
.L_x_66:
[----:B-1----:R1:W2:Y:S02]  /*4b00*/  SYNCS.PHASECHK.TRANS64.TRYWAIT P0, [R9+URZ], R2 ;  /* 0x00000002090075a7 */ /* 0x0022a4000800017f */
[----:B--2---:R-:W-:Y:S05]  /*4b10*/  @!P0 NANOSLEEP.SYNCS 0x989680 ;  /* 0x009896800000895d */ /* 0x004fea0003900000 */
[----:B------:R-:W2:Y:S02]  /*4b20*/  @!P0 SYNCS.PHASECHK.TRANS64 P0, [R9+URZ], R2 ;  /* 0x00000002090085a7 */ /* 0x000ea4000800007f */
[----:B--2---:R-:W-:Y:S05]  /*4b30*/  @!P0 BRA `(.L_x_66) ;  /* 0xfffffffc00f08947 */ /* 0x004fea000383ffff */
[----:B------:R-:W-:Y:S05]  /*4b40*/  BRA `(.L_x_80) ;  /* 0xfffffff800e47947 */ /* 0x000fea000383ffff */
.L_x_81:
[----:B------:R-:W-:-:S00]  /*4b50*/  BRA `(.L_x_81) ;  /* 0xfffffffc00fc7947 */ /* 0x000fc0000383ffff */
[----:B------:R-:W-:-:S00]  /*4b60*/  NOP ;  /* 0x0000000000007918 */ /* 0x000fc00000000000 */
        /* <DEDUP_REMOVED lines=9> */
.L_x_82:


//--------------------- .nv.global.init           --------------------------
	.section	.nv.global.init,"aw",@progbits
.nv.global.init:
	.type		$str$22,@object
	.size		$str$22,($str$23 - $str$22)
$str$22:
        /*0000*/ 	.byte	0x6b, 0x5f, 0x74, 0x69, 0x6c, 0x65, 0x5f, 0x63, 0x6f, 0x75, 0x6e, 0x74, 0x20, 0x3e, 0x3d, 0x20
        /*0010*/ 	.byte	0x31, 0x00
	.type		$str$23,@object
	.size		$str$23,(__unnamed_1 - $str$23)
$str$23:
        /*0012*/ 	.byte	0x2f, 0x74, 0x6d, 0x70, 0x2f, 0x63, 0x75, 0x74, 0x6c, 0x61, 0x73, 0x73, 0x5f, 0x73, 0x77, 0x65
        /*0022*/ 	.byte	0x65, 0x70, 0x5f, 0x73, 0x72, 0x63, 0x2f, 0x69, 0x6e, 0x63, 0x6c, 0x75, 0x64, 0x65, 0x2f, 0x63
        /*0032*/ 	.byte	0x75, 0x74, 0x6c, 0x61, 0x73, 0x73, 0x2f, 0x67, 0x65, 0x6d, 0x6d, 0x2f, 0x63, 0x6f, 0x6c, 0x6c
        /*0042*/ 	.byte	0x65, 0x63, 0x74, 0x69, 0x76, 0x65, 0x2f, 0x73, 0x6d, 0x39, 0x30, 0x5f, 0x6d, 0x6d, 0x61, 0x5f
        /*0052*/ 	.byte	0x74, 0x6d, 0x61, 0x5f, 0x67, 0x6d, 0x6d, 0x61, 0x5f, 0x73, 0x73, 0x5f, 0x77, 0x61, 0x72, 0x70
        /*0062*/ 	.byte	0x73, 0x70, 0x65, 0x63, 0x69, 0x61, 0x6c, 0x69, 0x7a, 0x65, 0x64, 0x2e, 0x68, 0x70, 0x70, 0x00
	.type		__unnamed_1,@object
	.size		__unnamed_1,(.L_0 - __unnamed_1)
__unnamed_1:
        /*0072*/ 	.byte	0x76, 0x6f, 0x69, 0x64, 0x20, 0x63, 0x75, 0x74, 0x6c, 0x61, 0x73, 0x73, 0x3a, 0x3a, 0x67, 0x65
        /* <DEDUP_REMOVED lines=171> */
        /*0b32*/ 	.byte	0x6e, 0x74, 0x69, 0x74, 0x79, 0x5d, 0x00
.L_0:


//--------------------- .nv.shared._ZN7cutlass13device_kernelINS_4gemm6kernel13GemmUniversalIN4cute5tupleIJiiiiEEENS1_10collective13CollectiveMmaINS1_34MainloopSm90TmaGmmaWarpSpecializedILi100ENS5_IJNS4_1CILi1EEESB_SB_EEENS1_32KernelTmaWarpSpecializedPingpongEEENS5_IJNSA_ILi64EEENSA_ILi8EEENSA_ILi32EEEEEEaNS5_IJlSB_lEEEaSJ_NS4_8TiledMMAINS4_8MMA_AtomIJNS4_4SM904GMMA25MMA_64x8x32_S32S8S8_SS_TNEEEENS4_6LayoutISC_NS5_IJNSA_ILi0EEESR_SR_EEEEENS5_IJNS4_10UnderscoreESU_SU_EEEEENS4_13SM90_TMA_LOADENS4_14ComposedLayoutINS4_7SwizzleILi1ELi4ELi3EEENS4_18smem_ptr_flag_bitsILi8EEENSQ_INS5_IJSG_SH_EEENS5_IJSH_SB_EEEEEEEvNS4_8identityESX_S16_vS17_EENS_8epilogue10collective6detail29Sm90TmaWarpSpecializedAdapterINS1A_15DefaultEpilogueIaSJ_SJ_NS19_6thread17LinearCombinationIaLi1EiiLNS1E_9ScaleType4KindE0ELNS_15FloatRoundStyleE2EaEENS1_15EpilogueDefaultEEEEEvvEEEEvNT_6ParamsE --------------------------
	.section	.nv.shared._ZN7cutlass13device_kernelINS_4gemm6kernel13GemmUniversalIN4cute5tupleIJiiiiEEENS1_10collective13CollectiveMmaINS1_34MainloopSm90TmaGmmaWarpSpecializedILi100ENS5_IJNS4_1CILi1EEESB_SB_EEENS1_32KernelTmaWarpSpecializedPingpongEEENS5_IJNSA_ILi64EEENSA_ILi8EEENSA_ILi32EEEEEEaNS5_IJlSB_lEEEaSJ_NS4_8TiledMMAINS4_8MMA_AtomIJNS4_4SM904GMMA25MMA_64x8x32_S32S8S8_SS_TNEEEENS4_6LayoutISC_NS5_IJNSA_ILi0EEESR_SR_EEEEENS5_IJNS4_10UnderscoreESU_SU_EEEEENS4_13SM90_TMA_LOADENS4_14ComposedLayoutINS4_7SwizzleILi1ELi4ELi3EEENS4_18smem_ptr_flag_bitsILi8EEENSQ_INS5_IJSG_SH_EEENS5_IJSH_SB_EEEEEEEvNS4_8identityESX_S16_vS17_EENS_8epilogue10collective6detail29Sm90TmaWarpSpecializedAdapterINS1A_15DefaultEpilogueIaSJ_SJ_NS19_6thread17LinearCombinationIaLi1EiiLNS1E_9ScaleType4KindE0ELNS_15FloatRoundStyleE2EaEENS1_15EpilogueDefaultEEEEEvvEEEEvNT_6ParamsE,"aw",@nobits
	.sectionflags	@""
	.align	16
	.zero		1024


//--------------------- .nv.shared.reserved.0     --------------------------
	.section	.nv.shared.reserved.0,"aw",@nobits
	.weak		__nv_reservedSMEM_offset_0_alias
	.size		__nv_reservedSMEM_offset_0_alias, 0, 0
	.other		__nv_reservedSMEM_offset_0_alias,@"STO_CUDA_RESERVED_SHARED STV_DEFAULT"
__nv_reservedSMEM_offset_0_alias:
	.zero		0


//--------------------- .nv.global                --------------------------
	.section	.nv.global,"aw",@nobits
.nv.global:
	.type		_ZN39_INTERNAL_6055f1bc_4_k_cu_10be6d8d_77384cute1_E,@object
	.size		_ZN39_INTERNAL_6055f1bc_4_k_cu_10be6d8d_77384cute1_E,(_ZN39_INTERNAL_6055f1bc_4_k_cu_10be6d8d_77384cuda3std3__45__cpo6cbeginE - _ZN39_INTERNAL_6055f1bc_4_k_cu_10be6d8d_77384cute1_E)
_ZN39_INTERNAL_6055f1bc_4_k_cu_10be6d8d_77384cute1_E:
	.zero		1
	.type		_ZN39_INTERNAL_6055f1bc_4_k_cu_10be6d8d_77384cuda3std3__45__cpo6cbeginE,@object
	.size		_ZN39_INTERNAL_6055f1bc_4_k_cu_10be6d8d_77384cuda3std3__45__cpo6cbeginE,(_ZN39_INTERNAL_6055f1bc_4_k_cu_10be6d8d_77384cuda3std3__48in_placeE - _ZN39_INTERNAL_6055f1bc_4_k_cu_10be6d8d_77384cuda3std3__45__cpo6cbeginE)
_ZN39_INTERNAL_6055f1bc_4_k_cu_10be6d8d_77384cuda3std3__45__cpo6cbeginE:
	.zero		1
	.type		_ZN39_INTERNAL_6055f1bc_4_k_cu_10be6d8d_77384cuda3std3__48in_placeE,@object
	.size		_ZN39_INTERNAL_6055f1bc_4_k_cu_10be6d8d_77384cuda3std3__48in_placeE,(_ZN39_INTERNAL_6055f1bc_4_k_cu_10be6d8d_77384cuda3std6ranges3__45__cpo9iter_moveE - _ZN39_INTERNAL_6055f1bc_4_k_cu_10be6d8d_77384cuda3std3__48in_placeE)
_ZN39_INTERNAL_6055f1bc_4_k_cu_10be6d8d_77384cuda3std3__48in_placeE:
	.zero		1
	.type		_ZN39_INTERNAL_6055f1bc_4_k_cu_10be6d8d_77384cuda3std6ranges3__45__cpo9iter_moveE,@object
	.size		_ZN39_INTERNAL_6055f1bc_4_k_cu_10be6d8d_77384cuda3std6ranges3__45__cpo9iter_moveE,(_ZN39_INTERNAL_6055f1bc_4_k_cu_10be6d8d_77384cuda3std3__45__cpo5beginE - _ZN39_INTERNAL_6055f1bc_4_k_cu_10be6d8d_77384cuda3std6ranges3__45__cpo9iter_moveE)
_ZN39_INTERNAL_6055f1bc_4_k_cu_10be6d8d_77384cuda3std6ranges3__45__cpo9iter_moveE:
	.zero		1
	.type		_ZN39_INTERNAL_6055f1bc_4_k_cu_10be6d8d_77384cuda3std3__45__cpo5beginE,@object
	.size		_ZN39_INTERNAL_6055f1bc_4_k_cu_10be6d8d_77384cuda3std3__45__cpo5beginE,(_ZN39_INTERNAL_6055f1bc_4_k_cu_10be6d8d_77384cuda3std3__441_GLOBAL__N__6055f1bc_4_k_cu_10be6d8d_77386ignoreE - _ZN39_INTERNAL_6055f1bc_4_k_cu_10be6d8d_77384cuda3std3__45__cpo5beginE)
_ZN39_INTERNAL_6055f1bc_4_k_cu_10be6d8d_77384cuda3std3__45__cpo5beginE:
	.zero		1
	.type		_ZN39_INTERNAL_6055f1bc_4_k_cu_10be6d8d_77384cuda3std3__441_GLOBAL__N__6055f1bc_4_k_cu_10be6d8d_77386ignoreE,@object
	.size		_ZN39_INTERNAL_6055f1bc_4_k_cu_10be6d8d_77384cuda3std3__441_GLOBAL__N__6055f1bc_4_k_cu_10be6d8d_77386ignoreE,(_ZN39_INTERNAL_6055f1bc_4_k_cu_10be6d8d_77384cute7productE - _ZN39_INTERNAL_6055f1bc_4_k_cu_10be6d8d_77384cuda3std3__441_GLOBAL__N__6055f1bc_4_k_cu_10be6d8d_77386ignoreE)
_ZN39_INTERNAL_6055f1bc_4_k_cu_10be6d8d_77384cuda3std3__441_GLOBAL__N__6055f1bc_4_k_cu_10be6d8d_77386ignoreE:
	.zero		1
	.type		_ZN39_INTERNAL_6055f1bc_4_k_cu_10be6d8d_77384cute7productE,@object
	.size		_ZN39_INTERNAL_6055f1bc_4_k_cu_10be6d8d_77384cute7productE,(_ZN39_INTERNAL_6055f1bc_4_k_cu_10be6d8d_77384cuda3std3__45__cpo3endE - _ZN39_INTERNAL_6055f1bc_4_k_cu_10be6d8d_77384cute7productE)
_ZN39_INTERNAL_6055f1bc_4_k_cu_10be6d8d_77384cute7productE:
	.zero		1
	.type		_ZN39_INTERNAL_6055f1bc_4_k_cu_10be6d8d_77384cuda3std3__45__cpo3endE,@object
	.size		_ZN39_INTERNAL_6055f1bc_4_k_cu_10be6d8d_77384cuda3std3__45__cpo3endE,(_ZN39_INTERNAL_6055f1bc_4_k_cu_10be6d8d_77384cuda3std3__419piecewise_constructE - _ZN39_INTERNAL_6055f1bc_4_k_cu_10be6d8d_77384cuda3std3__45__cpo3endE)
_ZN39_INTERNAL_6055f1bc_4_k_cu_10be6d8d_77384cuda3std3__45__cpo3endE:
	.zero		1
	.type		_ZN39_INTERNAL_6055f1bc_4_k_cu_10be6d8d_77384cuda3std3__419piecewise_constructE,@object
	.size		_ZN39_INTERNAL_6055f1bc_4_k_cu_10be6d8d_77384cuda3std3__419piecewise_constructE,(_ZN39_INTERNAL_6055f1bc_4_k_cu_10be6d8d_77384cuda3std3__45__cpo4cendE - _ZN39_INTERNAL_6055f1bc_4_k_cu_10be6d8d_77384cuda3std3__419piecewise_constructE)
_ZN39_INTERNAL_6055f1bc_4_k_cu_10be6d8d_77384cuda3std3__419piecewise_constructE:
	.zero		1
	.type		_ZN39_INTERNAL_6055f1bc_4_k_cu_10be6d8d_77384cuda3std3__45__cpo4cendE,@object
	.size		_ZN39_INTERNAL_6055f1bc_4_k_cu_10be6d8d_77384cuda3std3__45__cpo4cendE,(_ZN39_INTERNAL_6055f1bc_4_k_cu_10be6d8d_77384cuda3std6ranges3__45__cpo4swapE - _ZN39_INTERNAL_6055f1bc_4_k_cu_10be6d8d_77384cuda3std3__45__cpo4cendE)
_ZN39_INTERNAL_6055f1bc_4_k_cu_10be6d8d_77384cuda3std3__45__cpo4cendE:
	.zero		1
	.type		_ZN39_INTERNAL_6055f1bc_4_k_cu_10be6d8d_77384cuda3std6ranges3__45__cpo4swapE,@object
	.size		_ZN39_INTERNAL_6055f1bc_4_k_cu_10be6d8d_77384cuda3std6ranges3__45__cpo4swapE,(.L_8 - _ZN39_INTERNAL_6055f1bc_4_k_cu_10be6d8d_77384cuda3std6ranges3__45__cpo4swapE)
_ZN39_INTERNAL_6055f1bc_4_k_cu_10be6d8d_77384cuda3std6ranges3__45__cpo4swapE:
	.zero		1
.L_8:


//--------------------- .nv.constant0._ZN7cutlass13device_kernelINS_4gemm6kernel13GemmUniversalIN4cute5tupleIJiiiiEEENS1_10collective13CollectiveMmaINS1_34MainloopSm90TmaGmmaWarpSpecializedILi100ENS5_IJNS4_1CILi1EEESB_SB_EEENS1_32KernelTmaWarpSpecializedPingpongEEENS5_IJNSA_ILi64EEENSA_ILi8EEENSA_ILi32EEEEEEaNS5_IJlSB_lEEEaSJ_NS4_8TiledMMAINS4_8MMA_AtomIJNS4_4SM904GMMA25MMA_64x8x32_S32S8S8_SS_TNEEEENS4_6LayoutISC_NS5_IJNSA_ILi0EEESR_SR_EEEEENS5_IJNS4_10UnderscoreESU_SU_EEEEENS4_13SM90_TMA_LOADENS4_14ComposedLayoutINS4_7SwizzleILi1ELi4ELi3EEENS4_18smem_ptr_flag_bitsILi8EEENSQ_INS5_IJSG_SH_EEENS5_IJSH_SB_EEEEEEEvNS4_8identityESX_S16_vS17_EENS_8epilogue10collective6detail29Sm90TmaWarpSpecializedAdapterINS1A_15DefaultEpilogueIaSJ_SJ_NS19_6thread17LinearCombinationIaLi1EiiLNS1E_9ScaleType4KindE0ELNS_15FloatRoundStyleE2EaEENS1_15EpilogueDefaultEEEEEvvEEEEvNT_6ParamsE --------------------------
	.section	.nv.constant0._ZN7cutlass13device_kernelINS_4gemm6kernel13GemmUniversalIN4cute5tupleIJiiiiEEENS1_10collective13CollectiveMmaINS1_34MainloopSm90TmaGmmaWarpSpecializedILi100ENS5_IJNS4_1CILi1EEESB_SB_EEENS1_32KernelTmaWarpSpecializedPingpongEEENS5_IJNSA_ILi64EEENSA_ILi8EEENSA_ILi32EEEEEEaNS5_IJlSB_lEEEaSJ_NS4_8TiledMMAINS4_8MMA_AtomIJNS4_4SM904GMMA25MMA_64x8x32_S32S8S8_SS_TNEEEENS4_6LayoutISC_NS5_IJNSA_ILi0EEESR_SR_EEEEENS5_IJNS4_10UnderscoreESU_SU_EEEEENS4_13SM90_TMA_LOADENS4_14ComposedLayoutINS4_7SwizzleILi1ELi4ELi3EEENS4_18smem_ptr_flag_bitsILi8EEENSQ_INS5_IJSG_SH_EEENS5_IJSH_SB_EEEEEEEvNS4_8identityESX_S16_vS17_EENS_8epilogue10collective6detail29Sm90TmaWarpSpecializedAdapterINS1A_15DefaultEpilogueIaSJ_SJ_NS19_6thread17LinearCombinationIaLi1EiiLNS1E_9ScaleType4KindE0ELNS_15FloatRoundStyleE2EaEENS1_15EpilogueDefaultEEEEEvvEEEEvNT_6ParamsE,"a",@progbits
	.sectionflags	@""
	.align	4
.nv.constant0._ZN7cutlass13device_kernelINS_4gemm6kernel13GemmUniversalIN4cute5tupleIJiiiiEEENS1_10collective13CollectiveMmaINS1_34MainloopSm90TmaGmmaWarpSpecializedILi100ENS5_IJNS4_1CILi1EEESB_SB_EEENS1_32KernelTmaWarpSpecializedPingpongEEENS5_IJNSA_ILi64EEENSA_ILi8EEENSA_ILi32EEEEEEaNS5_IJlSB_lEEEaSJ_NS4_8TiledMMAINS4_8MMA_AtomIJNS4_4SM904GMMA25MMA_64x8x32_S32S8S8_SS_TNEEEENS4_6LayoutISC_NS5_IJNSA_ILi0EEESR_SR_EEEEENS5_IJNS4_10UnderscoreESU_SU_EEEEENS4_13SM90_TMA_LOADENS4_14ComposedLayoutINS4_7SwizzleILi1ELi4ELi3EEENS4_18smem_ptr_flag_bitsILi8EEENSQ_INS5_IJSG_SH_EEENS5_IJSH_SB_EEEEEEEvNS4_8identityESX_S16_vS17_EENS_8epilogue10collective6detail29Sm90TmaWarpSpecializedAdapterINS1A_15DefaultEpilogueIaSJ_SJ_NS19_6thread17LinearCombinationIaLi1EiiLNS1E_9ScaleType4KindE0ELNS_15FloatRoundStyleE2EaEENS1_15EpilogueDefaultEEEEEvvEEEEvNT_6ParamsE:
	.zero		1664


//--------------------- SYMBOLS --------------------------

	.type		.nv.reservedSmem.offset0,@object
	.size		.nv.reservedSmem.offset0,0x4
	.type		__assertfail,@function
